	.target	sm_90a

	.elftype	@"ET_EXEC"


//--------------------- .note.nv.tkinfo           --------------------------
	.section	.note.nv.tkinfo,"",@"SHT_NOTE"
	.sectionflags	@"SHF_NOTE_NV_TKINFO"
	.tkinfo
        /*0018*/ 	.word	0x00000002
        /*0030*/ 	.string	""
        /*0030*/ 	.string	"ptxas"
        /*0030*/ 	.string	"Cuda compilation tools, release 13.0, V13.0.88"
        /*0030*/ 	.string	"Build cuda_13.0.r13.0/compiler.36424714_0"
        /*0030*/ 	.string	"-arch sm_90a -m 64 "



//--------------------- .note.nv.cuinfo           --------------------------
	.section	.note.nv.cuinfo,"",@"SHT_NOTE"
	.sectionflags	@"SHF_NOTE_NV_CUINFO"
        /*0018*/ 	.short	0x0002
        /*001a*/ 	.short	0x005a
        /*001c*/ 	.short	0x0082
	.zero		2


//--------------------- .nv.info                  --------------------------
	.section	.nv.info,"",@"SHT_CUDA_INFO"
	.align	4


	//----- nvinfo : EIATTR_REGCOUNT
	.align		4
        /*0000*/ 	.byte	0x04, 0x2f
        /*0002*/ 	.short	(.L_15 - .L_14)
	.align		4
.L_14:
        /*0004*/ 	.word	index@(_ZN7cutlass13device_kernelINS_4gemm6kernel13GemmUniversalIN4cute5tupleIJiiiiEEENS1_10collective13CollectiveMmaINS1_34MainloopSm90TmaGmmaWarpSpecializedILi23ENS5_IJNS4_1CILi1EEESB_SB_EEENS1_35KernelTmaWarpSpecializedCooperativeEEENS5_IJNSA_ILi256EEENSA_ILi48EEENSA_ILi32EEEEEEaNS5_IJlSB_lEEEaSJ_NS4_8TiledMMAINS4_8MMA_AtomIJNS4_4SM904GMMA26MMA_64x16x32_S32S8S8_SS_TNEEEENS4_6LayoutINS5_IJNSA_ILi2EEESB_SB_EEENS5_IJSB_NSA_ILi0EEEST_EEEEENS5_IJNS4_10UnderscoreESW_SW_EEEEENS4_13SM90_TMA_LOADENS4_14ComposedLayoutINS4_7SwizzleILi1ELi4ELi3EEENS4_18smem_ptr_flag_bitsILi8EEENSQ_INS5_IJNSA_ILi8EEESH_EEENS5_IJSH_SB_EEEEEEEvNS4_8identityESZ_S19_vS1A_EENS_8epilogue10collective6detail29Sm90TmaWarpSpecializedAdapterINS1D_15DefaultEpilogueIaSJ_SJ_NS1C_6thread17LinearCombinationIaLi1EiiLNS1H_9ScaleType4KindE0ELNS_15FloatRoundStyleE2EaEENS1_15EpilogueDefaultEEEEEvvEEEEvNT_6ParamsE)
        /*0008*/ 	.word	0x000000a8


	//----- nvinfo : EIATTR_FRAME_SIZE
	.align		4
.L_15:
        /*000c*/ 	.byte	0x04, 0x11
        /*000e*/ 	.short	(.L_17 - .L_16)
	.align		4
.L_16:
        /*0010*/ 	.word	index@(_ZN7cutlass13device_kernelINS_4gemm6kernel13GemmUniversalIN4cute5tupleIJiiiiEEENS1_10collective13CollectiveMmaINS1_34MainloopSm90TmaGmmaWarpSpecializedILi23ENS5_IJNS4_1CILi1EEESB_SB_EEENS1_35KernelTmaWarpSpecializedCooperativeEEENS5_IJNSA_ILi256EEENSA_ILi48EEENSA_ILi32EEEEEEaNS5_IJlSB_lEEEaSJ_NS4_8TiledMMAINS4_8MMA_AtomIJNS4_4SM904GMMA26MMA_64x16x32_S32S8S8_SS_TNEEEENS4_6LayoutINS5_IJNSA_ILi2EEESB_SB_EEENS5_IJSB_NSA_ILi0EEEST_EEEEENS5_IJNS4_10UnderscoreESW_SW_EEEEENS4_13SM90_TMA_LOADENS4_14ComposedLayoutINS4_7SwizzleILi1ELi4ELi3EEENS4_18smem_ptr_flag_bitsILi8EEENSQ_INS5_IJNSA_ILi8EEESH_EEENS5_IJSH_SB_EEEEEEEvNS4_8identityESZ_S19_vS1A_EENS_8epilogue10collective6detail29Sm90TmaWarpSpecializedAdapterINS1D_15DefaultEpilogueIaSJ_SJ_NS1C_6thread17LinearCombinationIaLi1EiiLNS1H_9ScaleType4KindE0ELNS_15FloatRoundStyleE2EaEENS1_15EpilogueDefaultEEEEEvvEEEEvNT_6ParamsE)
        /*0014*/ 	.word	0x00000000


	//----- nvinfo : EIATTR_MIN_STACK_SIZE
	.align		4
.L_17:
        /*0018*/ 	.byte	0x04, 0x12
        /*001a*/ 	.short	(.L_19 - .L_18)
	.align		4
.L_18:
        /*001c*/ 	.word	index@(_ZN7cutlass13device_kernelINS_4gemm6kernel13GemmUniversalIN4cute5tupleIJiiiiEEENS1_10collective13CollectiveMmaINS1_34MainloopSm90TmaGmmaWarpSpecializedILi23ENS5_IJNS4_1CILi1EEESB_SB_EEENS1_35KernelTmaWarpSpecializedCooperativeEEENS5_IJNSA_ILi256EEENSA_ILi48EEENSA_ILi32EEEEEEaNS5_IJlSB_lEEEaSJ_NS4_8TiledMMAINS4_8MMA_AtomIJNS4_4SM904GMMA26MMA_64x16x32_S32S8S8_SS_TNEEEENS4_6LayoutINS5_IJNSA_ILi2EEESB_SB_EEENS5_IJSB_NSA_ILi0EEEST_EEEEENS5_IJNS4_10UnderscoreESW_SW_EEEEENS4_13SM90_TMA_LOADENS4_14ComposedLayoutINS4_7SwizzleILi1ELi4ELi3EEENS4_18smem_ptr_flag_bitsILi8EEENSQ_INS5_IJNSA_ILi8EEESH_EEENS5_IJSH_SB_EEEEEEEvNS4_8identityESZ_S19_vS1A_EENS_8epilogue10collective6detail29Sm90TmaWarpSpecializedAdapterINS1D_15DefaultEpilogueIaSJ_SJ_NS1C_6thread17LinearCombinationIaLi1EiiLNS1H_9ScaleType4KindE0ELNS_15FloatRoundStyleE2EaEENS1_15EpilogueDefaultEEEEEvvEEEEvNT_6ParamsE)
        /*0020*/ 	.word	0x00000000
.L_19:


//--------------------- .nv.compat                --------------------------
	.section	.nv.compat,"",@"SHT_CUDA_COMPAT_INFO"
	.align	4
        /*0000*/ 	.byte	0x02, 0x09, 0x01, 0x00, 0x02, 0x02, 0x04, 0x00, 0x02, 0x05, 0x05, 0x00, 0x03, 0x07, 0x01, 0x01
        /*0010*/ 	.byte	0x02, 0x03, 0x01, 0x00, 0x02, 0x06, 0x01, 0x00, 0x04, 0x0b, 0x08, 0x00, 0x00, 0x00, 0x00, 0x00
        /*0020*/ 	.byte	0x00, 0x00, 0x00, 0x00


//--------------------- .nv.info._ZN7cutlass13device_kernelINS_4gemm6kernel13GemmUniversalIN4cute5tupleIJiiiiEEENS1_10collective13CollectiveMmaINS1_34MainloopSm90TmaGmmaWarpSpecializedILi23ENS5_IJNS4_1CILi1EEESB_SB_EEENS1_35KernelTmaWarpSpecializedCooperativeEEENS5_IJNSA_ILi256EEENSA_ILi48EEENSA_ILi32EEEEEEaNS5_IJlSB_lEEEaSJ_NS4_8TiledMMAINS4_8MMA_AtomIJNS4_4SM904GMMA26MMA_64x16x32_S32S8S8_SS_TNEEEENS4_6LayoutINS5_IJNSA_ILi2EEESB_SB_EEENS5_IJSB_NSA_ILi0EEEST_EEEEENS5_IJNS4_10UnderscoreESW_SW_EEEEENS4_13SM90_TMA_LOADENS4_14ComposedLayoutINS4_7SwizzleILi1ELi4ELi3EEENS4_18smem_ptr_flag_bitsILi8EEENSQ_INS5_IJNSA_ILi8EEESH_EEENS5_IJSH_SB_EEEEEEEvNS4_8identityESZ_S19_vS1A_EENS_8epilogue10collective6detail29Sm90TmaWarpSpecializedAdapterINS1D_15DefaultEpilogueIaSJ_SJ_NS1C_6thread17LinearCombinationIaLi1EiiLNS1H_9ScaleType4KindE0ELNS_15FloatRoundStyleE2EaEENS1_15EpilogueDefaultEEEEEvvEEEEvNT_6ParamsE --------------------------
	.section	.nv.info._ZN7cutlass13device_kernelINS_4gemm6kernel13GemmUniversalIN4cute5tupleIJiiiiEEENS1_10collective13CollectiveMmaINS1_34MainloopSm90TmaGmmaWarpSpecializedILi23ENS5_IJNS4_1CILi1EEESB_SB_EEENS1_35KernelTmaWarpSpecializedCooperativeEEENS5_IJNSA_ILi256EEENSA_ILi48EEENSA_ILi32EEEEEEaNS5_IJlSB_lEEEaSJ_NS4_8TiledMMAINS4_8MMA_AtomIJNS4_4SM904GMMA26MMA_64x16x32_S32S8S8_SS_TNEEEENS4_6LayoutINS5_IJNSA_ILi2EEESB_SB_EEENS5_IJSB_NSA_ILi0EEEST_EEEEENS5_IJNS4_10UnderscoreESW_SW_EEEEENS4_13SM90_TMA_LOADENS4_14ComposedLayoutINS4_7SwizzleILi1ELi4ELi3EEENS4_18smem_ptr_flag_bitsILi8EEENSQ_INS5_IJNSA_ILi8EEESH_EEENS5_IJSH_SB_EEEEEEEvNS4_8identityESZ_S19_vS1A_EENS_8epilogue10collective6detail29Sm90TmaWarpSpecializedAdapterINS1D_15DefaultEpilogueIaSJ_SJ_NS1C_6thread17LinearCombinationIaLi1EiiLNS1H_9ScaleType4KindE0ELNS_15FloatRoundStyleE2EaEENS1_15EpilogueDefaultEEEEEvvEEEEvNT_6ParamsE,"",@"SHT_CUDA_INFO"
	.sectionflags	@""
	.align	4


	//----- nvinfo : EIATTR_CUDA_API_VERSION
	.align		4
        /*0000*/ 	.byte	0x04, 0x37
        /*0002*/ 	.short	(.L_21 - .L_20)
.L_20:
        /*0004*/ 	.word	0x00000082


	//----- nvinfo : EIATTR_KPARAM_INFO
	.align		4
.L_21:
        /*0008*/ 	.byte	0x04, 0x17
        /*000a*/ 	.short	(.L_23 - .L_22)
.L_22:
        /*000c*/ 	.word	0x00000000
        /*0010*/ 	.short	0x0000
        /*0012*/ 	.short	0x0070
        /*0014*/ 	.byte	0x00, 0xf0, 0x01, 0x10


	//----- nvinfo : EIATTR_SPARSE_MMA_MASK
	.align		4
.L_23:
        /*0018*/ 	.byte	0x03, 0x50
        /*001a*/ 	.short	0x0000


	//----- nvinfo : EIATTR_MAXREG_COUNT
	.align		4
        /*001c*/ 	.byte	0x03, 0x1b
        /*001e*/ 	.short	0x00a8


	//----- nvinfo : EIATTR_NUM_BARRIERS
	.align		4
        /*0020*/ 	.byte	0x02, 0x4c
        /*0022*/ 	.byte	0x01
	.zero		1


	//----- nvinfo : EIATTR_EXTERNS
	.align		4
        /*0024*/ 	.byte	0x04, 0x0f
        /*0026*/ 	.short	(.L_25 - .L_24)


	//   ....[0]....
	.align		4
.L_24:
        /*0028*/ 	.word	index@(__assertfail)


	//----- nvinfo : EIATTR_MERCURY_ISA_VERSION
	.align		4
.L_25:
        /*002c*/ 	.byte	0x03, 0x5f
        /*002e*/ 	.short	0x0101


	//----- nvinfo : EIATTR_INT_WARP_WIDE_INSTR_OFFSETS
	.align		4
        /*0030*/ 	.byte	0x04, 0x31
        /*0032*/ 	.short	(.L_27 - .L_26)


	//   ....[0]....
.L_26:
        /*0034*/ 	.word	0x00000640


	//   ....[1]....
        /*0038*/ 	.word	0x00000670


	//   ....[2]....
        /*003c*/ 	.word	0x00000750


	//----- nvinfo : EIATTR_COOP_GROUP_MASK_REGIDS
	.align		4
.L_27:
        /*0040*/ 	.byte	0x04, 0x29
        /*0042*/ 	.short	(.L_29 - .L_28)


	//   ....[0]....
.L_28:
        /*0044*/ 	.word	0xffffffff


	//   ....[1]....
        /*0048*/ 	.word	0xffffffff


	//   ....[2]....
        /*004c*/ 	.word	0xffffffff


	//   ....[3]....
        /*0050*/ 	.word	0xffffffff


	//   ....[4]....
        /*0054*/ 	.word	0xffffffff


	//----- nvinfo : EIATTR_COOP_GROUP_INSTR_OFFSETS
	.align		4
.L_29:
        /*0058*/ 	.byte	0x04, 0x28
        /*005a*/ 	.short	(.L_31 - .L_30)


	//   ....[0]....
.L_30:
        /*005c*/ 	.word	0x00000060


	//   ....[1]....
        /*0060*/ 	.word	0x00000070


	//   ....[2]....
        /*0064*/ 	.word	0x00000130


	//   ....[3]....
        /*0068*/ 	.word	0x00000550


	//   ....[4]....
        /*006c*/ 	.word	0x000011f0


	//----- nvinfo : EIATTR_REG_RECONFIG
	.align		4
.L_31:
        /*0070*/ 	.byte	0x01, 0x54
	.zero		2


	//----- nvinfo : EIATTR_SYSCALL_OFFSETS
	.align		4
        /*0074*/ 	.byte	0x04, 0x46
        /*0076*/ 	.short	(.L_33 - .L_32)


	//   ....[0]....
.L_32:
        /*0078*/ 	.word	0x000013c0


	//----- nvinfo : EIATTR_MBARRIER_INSTR_OFFSETS
	.align		4
.L_33:
        /*007c*/ 	.byte	0x04, 0x39
        /*007e*/ 	.short	(.L_35 - .L_34)


	//   ....[0]....
.L_34:
        /*0080*/ 	.word	0x00000250
        /*0084*/ 	.word	0x000000ff
        /*0088*/ 	.word	0x00000000
        /*008c*/ 	.short	0x0100
        /*008e*/ 	.byte	0x08
	.zero		1


	//   ....[1]....
        /*0090*/ 	.word	0x00000260
        /*0094*/ 	.word	0x000000ff
        /*0098*/ 	.word	0x000000b8
        /*009c*/ 	.short	0x0100
        /*009e*/ 	.byte	0x08
	.zero		1


	//   ....[2]....
        /*00a0*/ 	.word	0x00000270
        /*00a4*/ 	.word	0x000000ff
        /*00a8*/ 	.word	0x00000008
        /*00ac*/ 	.short	0x0100
        /*00ae*/ 	.byte	0x08
	.zero		1


	//   ....[3]....
        /*00b0*/ 	.word	0x00000280
        /*00b4*/ 	.word	0x000000ff
        /*00b8*/ 	.word	0x000000c0
        /*00bc*/ 	.short	0x0100
        /*00be*/ 	.byte	0x08
	.zero		1


	//   ....[4]....
        /*00c0*/ 	.word	0x00000290
        /*00c4*/ 	.word	0x000000ff
        /*00c8*/ 	.word	0x00000010
        /*00cc*/ 	.short	0x0100
        /*00ce*/ 	.byte	0x08
	.zero		1


	//   ....[5]....
        /*00d0*/ 	.word	0x000002a0
        /*00d4*/ 	.word	0x000000ff
        /*00d8*/ 	.word	0x000000c8
        /*00dc*/ 	.short	0x0100
        /*00de*/ 	.byte	0x08
	.zero		1


	//   ....[6]....
        /*00e0*/ 	.word	0x000002b0
        /*00e4*/ 	.word	0x000000ff
        /*00e8*/ 	.word	0x00000018
        /*00ec*/ 	.short	0x0100
        /*00ee*/ 	.byte	0x08
	.zero		1


	//   ....[7]....
        /*00f0*/ 	.word	0x000002c0
        /*00f4*/ 	.word	0x000000ff
        /*00f8*/ 	.word	0x000000d0
        /*00fc*/ 	.short	0x0100
        /*00fe*/ 	.byte	0x08
	.zero		1


	//   ....[8]....
        /*0100*/ 	.word	0x000002d0
        /*0104*/ 	.word	0x000000ff
        /*0108*/ 	.word	0x00000020
        /*010c*/ 	.short	0x0100
        /*010e*/ 	.byte	0x08
	.zero		1


	//   ....[9]....
        /*0110*/ 	.word	0x000002e0
        /*0114*/ 	.word	0x000000ff
        /*0118*/ 	.word	0x000000d8
        /*011c*/ 	.short	0x0100
        /*011e*/ 	.byte	0x08
	.zero		1


	//   ....[10]....
        /*0120*/ 	.word	0x000002f0
        /*0124*/ 	.word	0x000000ff
        /*0128*/ 	.word	0x00000028
        /*012c*/ 	.short	0x0100
        /*012e*/ 	.byte	0x08
	.zero		1


	//   ....[11]....
        /*0130*/ 	.word	0x00000300
        /*0134*/ 	.word	0x000000ff
        /*0138*/ 	.word	0x000000e0
        /*013c*/ 	.short	0x0100
        /*013e*/ 	.byte	0x08
	.zero		1


	//   ....[12]....
        /*0140*/ 	.word	0x00000310
        /*0144*/ 	.word	0x000000ff
        /*0148*/ 	.word	0x00000030
        /*014c*/ 	.short	0x0100
        /*014e*/ 	.byte	0x08
	.zero		1


	//   ....[13]....
        /*0150*/ 	.word	0x00000320
        /*0154*/ 	.word	0x000000ff
        /*0158*/ 	.word	0x000000e8
        /*015c*/ 	.short	0x0100
        /*015e*/ 	.byte	0x08
	.zero		1


	//   ....[14]....
        /*0160*/ 	.word	0x00000330
        /*0164*/ 	.word	0x000000ff
        /*0168*/ 	.word	0x00000038
        /*016c*/ 	.short	0x0100
        /*016e*/ 	.byte	0x08
	.zero		1


	//   ....[15]....
        /*0170*/ 	.word	0x00000340
        /*0174*/ 	.word	0x000000ff
        /*0178*/ 	.word	0x000000f0
        /*017c*/ 	.short	0x0100
        /*017e*/ 	.byte	0x08
	.zero		1


	//   ....[16]....
        /*0180*/ 	.word	0x00000350
        /*0184*/ 	.word	0x000000ff
        /*0188*/ 	.word	0x00000040
        /*018c*/ 	.short	0x0100
        /*018e*/ 	.byte	0x08
	.zero		1


	//   ....[17]....
        /*0190*/ 	.word	0x00000360
        /*0194*/ 	.word	0x000000ff
        /*0198*/ 	.word	0x000000f8
        /*019c*/ 	.short	0x0100
        /*019e*/ 	.byte	0x08
	.zero		1


	//   ....[18]....
        /*01a0*/ 	.word	0x00000370
        /*01a4*/ 	.word	0x000000ff
        /*01a8*/ 	.word	0x00000048
        /*01ac*/ 	.short	0x0100
        /*01ae*/ 	.byte	0x08
	.zero		1


	//   ....[19]....
        /*01b0*/ 	.word	0x00000380
        /*01b4*/ 	.word	0x000000ff
        /*01b8*/ 	.word	0x00000100
        /*01bc*/ 	.short	0x0100
        /*01be*/ 	.byte	0x08
	.zero		1


	//   ....[20]....
        /*01c0*/ 	.word	0x00000390
        /*01c4*/ 	.word	0x000000ff
        /*01c8*/ 	.word	0x00000050
        /*01cc*/ 	.short	0x0100
        /*01ce*/ 	.byte	0x08
	.zero		1


	//   ....[21]....
        /*01d0*/ 	.word	0x000003a0
        /*01d4*/ 	.word	0x000000ff
        /*01d8*/ 	.word	0x00000108
        /*01dc*/ 	.short	0x0100
        /*01de*/ 	.byte	0x08
	.zero		1


	//   ....[22]....
        /*01e0*/ 	.word	0x000003b0
        /*01e4*/ 	.word	0x000000ff
        /*01e8*/ 	.word	0x00000058
        /*01ec*/ 	.short	0x0100
        /*01ee*/ 	.byte	0x08
	.zero		1


	//   ....[23]....
        /*01f0*/ 	.word	0x000003c0
        /*01f4*/ 	.word	0x000000ff
        /*01f8*/ 	.word	0x00000110
        /*01fc*/ 	.short	0x0100
        /*01fe*/ 	.byte	0x08
	.zero		1


	//   ....[24]....
        /*0200*/ 	.word	0x000003d0
        /*0204*/ 	.word	0x000000ff
        /*0208*/ 	.word	0x00000060
        /*020c*/ 	.short	0x0100
        /*020e*/ 	.byte	0x08
	.zero		1


	//   ....[25]....
        /*0210*/ 	.word	0x000003e0
        /*0214*/ 	.word	0x000000ff
        /*0218*/ 	.word	0x00000118
        /*021c*/ 	.short	0x0100
        /*021e*/ 	.byte	0x08
	.zero		1


	//   ....[26]....
        /*0220*/ 	.word	0x000003f0
        /*0224*/ 	.word	0x000000ff
        /*0228*/ 	.word	0x00000068
        /*022c*/ 	.short	0x0100
        /*022e*/ 	.byte	0x08
	.zero		1


	//   ....[27]....
        /*0230*/ 	.word	0x00000400
        /*0234*/ 	.word	0x000000ff
        /*0238*/ 	.word	0x00000120
        /*023c*/ 	.short	0x0100
        /*023e*/ 	.byte	0x08
	.zero		1


	//   ....[28]....
        /*0240*/ 	.word	0x00000410
        /*0244*/ 	.word	0x000000ff
        /*0248*/ 	.word	0x00000070
        /*024c*/ 	.short	0x0100
        /*024e*/ 	.byte	0x08
	.zero		1


	//   ....[29]....
        /*0250*/ 	.word	0x00000420
        /*0254*/ 	.word	0x000000ff
        /*0258*/ 	.word	0x00000128
        /*025c*/ 	.short	0x0100
        /*025e*/ 	.byte	0x08
	.zero		1


	//   ....[30]....
        /*0260*/ 	.word	0x00000430
        /*0264*/ 	.word	0x000000ff
        /*0268*/ 	.word	0x00000078
        /*026c*/ 	.short	0x0100
        /*026e*/ 	.byte	0x08
	.zero		1


	//   ....[31]....
        /*0270*/ 	.word	0x00000440
        /*0274*/ 	.word	0x000000ff
        /*0278*/ 	.word	0x00000130
        /*027c*/ 	.short	0x0100
        /*027e*/ 	.byte	0x08
	.zero		1


	//   ....[32]....
        /*0280*/ 	.word	0x00000450
        /*0284*/ 	.word	0x000000ff
        /*0288*/ 	.word	0x00000080
        /*028c*/ 	.short	0x0100
        /*028e*/ 	.byte	0x08
	.zero		1


	//   ....[33]....
        /*0290*/ 	.word	0x00000460
        /*0294*/ 	.word	0x000000ff
        /*0298*/ 	.word	0x00000138
        /*029c*/ 	.short	0x0100
        /*029e*/ 	.byte	0x08
	.zero		1


	//   ....[34]....
        /*02a0*/ 	.word	0x00000470
        /*02a4*/ 	.word	0x000000ff
        /*02a8*/ 	.word	0x00000088
        /*02ac*/ 	.short	0x0100
        /*02ae*/ 	.byte	0x08
	.zero		1


	//   ....[35]....
        /*02b0*/ 	.word	0x00000480
        /*02b4*/ 	.word	0x000000ff
        /*02b8*/ 	.word	0x00000140
        /*02bc*/ 	.short	0x0100
        /*02be*/ 	.byte	0x08
	.zero		1


	//   ....[36]....
        /*02c0*/ 	.word	0x00000490
        /*02c4*/ 	.word	0x000000ff
        /*02c8*/ 	.word	0x00000090
        /*02cc*/ 	.short	0x0100
        /*02ce*/ 	.byte	0x08
	.zero		1


	//   ....[37]....
        /*02d0*/ 	.word	0x000004a0
        /*02d4*/ 	.word	0x000000ff
        /*02d8*/ 	.word	0x00000148
        /*02dc*/ 	.short	0x0100
        /*02de*/ 	.byte	0x08
	.zero		1


	//   ....[38]....
        /*02e0*/ 	.word	0x000004b0
        /*02e4*/ 	.word	0x000000ff
        /*02e8*/ 	.word	0x00000098
        /*02ec*/ 	.short	0x0100
        /*02ee*/ 	.byte	0x08
	.zero		1


	//   ....[39]....
        /*02f0*/ 	.word	0x000004c0
        /*02f4*/ 	.word	0x000000ff
        /*02f8*/ 	.word	0x00000150
        /*02fc*/ 	.short	0x0100
        /*02fe*/ 	.byte	0x08
	.zero		1


	//   ....[40]....
        /*0300*/ 	.word	0x000004d0
        /*0304*/ 	.word	0x000000ff
        /*0308*/ 	.word	0x000000a0
        /*030c*/ 	.short	0x0100
        /*030e*/ 	.byte	0x08
	.zero		1


	//   ....[41]....
        /*0310*/ 	.word	0x000004e0
        /*0314*/ 	.word	0x000000ff
        /*0318*/ 	.word	0x00000158
        /*031c*/ 	.short	0x0100
        /*031e*/ 	.byte	0x08
	.zero		1


	//   ....[42]....
        /*0320*/ 	.word	0x000004f0
        /*0324*/ 	.word	0x000000ff
        /*0328*/ 	.word	0x000000a8
        /*032c*/ 	.short	0x0100
        /*032e*/ 	.byte	0x08
	.zero		1


	//   ....[43]....
        /*0330*/ 	.word	0x00000500
        /*0334*/ 	.word	0x000000ff
        /*0338*/ 	.word	0x00000160
        /*033c*/ 	.short	0x0100
        /*033e*/ 	.byte	0x08
	.zero		1


	//   ....[44]....
        /*0340*/ 	.word	0x00000510
        /*0344*/ 	.word	0x000000ff
        /*0348*/ 	.word	0x000000b0
        /*034c*/ 	.short	0x0100
        /*034e*/ 	.byte	0x08
	.zero		1


	//   ....[45]....
        /*0350*/ 	.word	0x00000520
        /*0354*/ 	.word	0x000000ff
        /*0358*/ 	.word	0x00000168
        /*035c*/ 	.short	0x0100
        /*035e*/ 	.byte	0x08
	.zero		1


	//   ....[46]....
        /*0360*/ 	.word	0x000007c0
        /*0364*/ 	.word	0x000000ff
        /*0368*/ 	.word	0x00000180
        /*036c*/ 	.short	0x0100
        /*036e*/ 	.byte	0x06
	.zero		1


	//   ....[47]....
        /*0370*/ 	.word	0x00000820
        /*0374*/ 	.word	0x000000ff
        /*0378*/ 	.word	0x00000188
        /*037c*/ 	.short	0x0100
        /*037e*/ 	.byte	0x06
	.zero		1


	//   ....[48]....
        /*0380*/ 	.word	0x00001450
        /*0384*/ 	.word	0x00000003
        /*0388*/ 	.word	0x00000000
        /*038c*/ 	.short	0x010a
        /*038e*/ 	.byte	0x3f
	.zero		1


	//   ....[49]....
        /*0390*/ 	.word	0x00001490
        /*0394*/ 	.word	0x00000003
        /*0398*/ 	.word	0x00000000
        /*039c*/ 	.short	0x010a
        /*039e*/ 	.byte	0x3f
	.zero		1


	//   ....[50]....
        /*03a0*/ 	.word	0x00001890
        /*03a4*/ 	.word	0x000000ff
        /*03a8*/ 	.word	0x00000000
        /*03ac*/ 	.short	0x010a
        /*03ae*/ 	.byte	0x07
	.zero		1


	//   ....[51]....
        /*03b0*/ 	.word	0x000018d0
        /*03b4*/ 	.word	0x000000ff
        /*03b8*/ 	.word	0x00000000
        /*03bc*/ 	.short	0x010a
        /*03be*/ 	.byte	0x07
	.zero		1


	//   ....[52]....
        /*03c0*/ 	.word	0x00001ba0
        /*03c4*/ 	.word	0x000000ff
        /*03c8*/ 	.word	0x00000000
        /*03cc*/ 	.short	0x0101
        /*03ce*/ 	.byte	0x07
	.zero		1


	//   ....[53]....
        /*03d0*/ 	.word	0x00001da0
        /*03d4*/ 	.word	0x000000ff
        /*03d8*/ 	.word	0x00000000
        /*03dc*/ 	.short	0x0101
        /*03de*/ 	.byte	0x06
	.zero		1


	//   ....[54]....
        /*03e0*/ 	.word	0x00005890
        /*03e4*/ 	.word	0x0000000e
        /*03e8*/ 	.word	0x000000b8
        /*03ec*/ 	.short	0x010a
        /*03ee*/ 	.byte	0x3f
	.zero		1


	//   ....[55]....
        /*03f0*/ 	.word	0x00005c10
        /*03f4*/ 	.word	0x00000006
        /*03f8*/ 	.word	0x00000188
        /*03fc*/ 	.short	0x0101
        /*03fe*/ 	.byte	0x3f
	.zero		1


	//   ....[56]....
        /*0400*/ 	.word	0x00006340
        /*0404*/ 	.word	0x00000007
        /*0408*/ 	.word	0x00000000
        /*040c*/ 	.short	0x010a
        /*040e*/ 	.byte	0x3f
	.zero		1


	//   ....[57]....
        /*0410*/ 	.word	0x000063c0
        /*0414*/ 	.word	0x00000009
        /*0418*/ 	.word	0x00000000
        /*041c*/ 	.short	0x010a
        /*041e*/ 	.byte	0x3f
	.zero		1


	//   ....[58]....
        /*0420*/ 	.word	0x00006450
        /*0424*/ 	.word	0x00000006
        /*0428*/ 	.word	0x00000000
        /*042c*/ 	.short	0x010a
        /*042e*/ 	.byte	0x3f
	.zero		1


	//   ....[59]....
        /*0430*/ 	.word	0x000064e0
        /*0434*/ 	.word	0x00000009
        /*0438*/ 	.word	0x00000000
        /*043c*/ 	.short	0x010a
        /*043e*/ 	.byte	0x3f
	.zero		1


	//   ....[60]....
        /*0440*/ 	.word	0x00006570
        /*0444*/ 	.word	0x00000006
        /*0448*/ 	.word	0x00000000
        /*044c*/ 	.short	0x010a
        /*044e*/ 	.byte	0x3f
	.zero		1


	//   ....[61]....
        /*0450*/ 	.word	0x00006600
        /*0454*/ 	.word	0x00000009
        /*0458*/ 	.word	0x00000000
        /*045c*/ 	.short	0x010a
        /*045e*/ 	.byte	0x3f
	.zero		1


	//   ....[62]....
        /*0460*/ 	.word	0x00006690
        /*0464*/ 	.word	0x00000006
        /*0468*/ 	.word	0x00000000
        /*046c*/ 	.short	0x010a
        /*046e*/ 	.byte	0x3f
	.zero		1


	//   ....[63]....
        /*0470*/ 	.word	0x00006720
        /*0474*/ 	.word	0x00000009
        /*0478*/ 	.word	0x00000000
        /*047c*/ 	.short	0x010a
        /*047e*/ 	.byte	0x3f
	.zero		1


	//   ....[64]....
        /*0480*/ 	.word	0x000067b0
        /*0484*/ 	.word	0x00000006
        /*0488*/ 	.word	0x00000000
        /*048c*/ 	.short	0x010a
        /*048e*/ 	.byte	0x3f
	.zero		1


	//   ....[65]....
        /*0490*/ 	.word	0x00006840
        /*0494*/ 	.word	0x00000009
        /*0498*/ 	.word	0x00000000
        /*049c*/ 	.short	0x010a
        /*049e*/ 	.byte	0x3f
	.zero		1


	//   ....[66]....
        /*04a0*/ 	.word	0x000068d0
        /*04a4*/ 	.word	0x00000006
        /*04a8*/ 	.word	0x00000000
        /*04ac*/ 	.short	0x010a
        /*04ae*/ 	.byte	0x3f
	.zero		1


	//   ....[67]....
        /*04b0*/ 	.word	0x00006960
        /*04b4*/ 	.word	0x00000009
        /*04b8*/ 	.word	0x00000000
        /*04bc*/ 	.short	0x010a
        /*04be*/ 	.byte	0x3f
	.zero		1


	//   ....[68]....
        /*04c0*/ 	.word	0x000069f0
        /*04c4*/ 	.word	0x00000006
        /*04c8*/ 	.word	0x00000000
        /*04cc*/ 	.short	0x010a
        /*04ce*/ 	.byte	0x3f
	.zero		1


	//   ....[69]....
        /*04d0*/ 	.word	0x00006a80
        /*04d4*/ 	.word	0x00000009
        /*04d8*/ 	.word	0x00000000
        /*04dc*/ 	.short	0x010a
        /*04de*/ 	.byte	0x3f
	.zero		1


	//   ....[70]....
        /*04e0*/ 	.word	0x00006b10
        /*04e4*/ 	.word	0x00000006
        /*04e8*/ 	.word	0x00000000
        /*04ec*/ 	.short	0x010a
        /*04ee*/ 	.byte	0x3f
	.zero		1


	//   ....[71]....
        /*04f0*/ 	.word	0x00006ba0
        /*04f4*/ 	.word	0x00000009
        /*04f8*/ 	.word	0x00000000
        /*04fc*/ 	.short	0x010a
        /*04fe*/ 	.byte	0x3f
	.zero		1


	//   ....[72]....
        /*0500*/ 	.word	0x00006c30
        /*0504*/ 	.word	0x00000006
        /*0508*/ 	.word	0x00000000
        /*050c*/ 	.short	0x010a
        /*050e*/ 	.byte	0x3f
	.zero		1


	//   ....[73]....
        /*0510*/ 	.word	0x00006cc0
        /*0514*/ 	.word	0x00000009
        /*0518*/ 	.word	0x00000000
        /*051c*/ 	.short	0x010a
        /*051e*/ 	.byte	0x3f
	.zero		1


	//   ....[74]....
        /*0520*/ 	.word	0x00006d50
        /*0524*/ 	.word	0x00000006
        /*0528*/ 	.word	0x00000000
        /*052c*/ 	.short	0x010a
        /*052e*/ 	.byte	0x3f
	.zero		1


	//   ....[75]....
        /*0530*/ 	.word	0x00006de0
        /*0534*/ 	.word	0x00000009
        /*0538*/ 	.word	0x00000000
        /*053c*/ 	.short	0x010a
        /*053e*/ 	.byte	0x3f
	.zero		1


	//   ....[76]....
        /*0540*/ 	.word	0x00006e70
        /*0544*/ 	.word	0x00000006
        /*0548*/ 	.word	0x00000000
        /*054c*/ 	.short	0x010a
        /*054e*/ 	.byte	0x3f
	.zero		1


	//   ....[77]....
        /*0550*/ 	.word	0x00006f00
        /*0554*/ 	.word	0x00000009
        /*0558*/ 	.word	0x00000000
        /*055c*/ 	.short	0x010a
        /*055e*/ 	.byte	0x3f
	.zero		1


	//   ....[78]....
        /*0560*/ 	.word	0x00006f90
        /*0564*/ 	.word	0x00000003
        /*0568*/ 	.word	0x00000000
        /*056c*/ 	.short	0x010a
        /*056e*/ 	.byte	0x3f
	.zero		1


	//   ....[79]....
        /*0570*/ 	.word	0x00006ff0
        /*0574*/ 	.word	0x00000003
        /*0578*/ 	.word	0x00000000
        /*057c*/ 	.short	0x010a
        /*057e*/ 	.byte	0x3f
	.zero		1


	//   ....[80]....
        /*0580*/ 	.word	0x00007050
        /*0584*/ 	.word	0x00000004
        /*0588*/ 	.word	0x00000000
        /*058c*/ 	.short	0x010a
        /*058e*/ 	.byte	0x3f
	.zero		1


	//   ....[81]....
        /*0590*/ 	.word	0x00007120
        /*0594*/ 	.word	0x0000000e
        /*0598*/ 	.word	0x000000b8
        /*059c*/ 	.short	0x010a
        /*059e*/ 	.byte	0x3f
	.zero		1


	//   ....[82]....
        /*05a0*/ 	.word	0x000071f0
        /*05a4*/ 	.word	0x00000007
        /*05a8*/ 	.word	0x00000000
        /*05ac*/ 	.short	0x010a
        /*05ae*/ 	.byte	0x3f
	.zero		1


	//   ....[83]....
        /*05b0*/ 	.word	0x00007240
        /*05b4*/ 	.word	0x00000009
        /*05b8*/ 	.word	0x00000000
        /*05bc*/ 	.short	0x010a
        /*05be*/ 	.byte	0x3f
	.zero		1


	//   ....[84]....
        /*05c0*/ 	.word	0x00007290
        /*05c4*/ 	.word	0x00000006
        /*05c8*/ 	.word	0x00000000
        /*05cc*/ 	.short	0x010a
        /*05ce*/ 	.byte	0x3f
	.zero		1


	//   ....[85]....
        /*05d0*/ 	.word	0x000072e0
        /*05d4*/ 	.word	0x00000009
        /*05d8*/ 	.word	0x00000000
        /*05dc*/ 	.short	0x010a
        /*05de*/ 	.byte	0x3f
	.zero		1


	//   ....[86]....
        /*05e0*/ 	.word	0x00007330
        /*05e4*/ 	.word	0x00000006
        /*05e8*/ 	.word	0x00000000
        /*05ec*/ 	.short	0x010a
        /*05ee*/ 	.byte	0x3f
	.zero		1


	//   ....[87]....
        /*05f0*/ 	.word	0x00007380
        /*05f4*/ 	.word	0x00000009
        /*05f8*/ 	.word	0x00000000
        /*05fc*/ 	.short	0x010a
        /*05fe*/ 	.byte	0x3f
	.zero		1


	//   ....[88]....
        /*0600*/ 	.word	0x000073d0
        /*0604*/ 	.word	0x00000006
        /*0608*/ 	.word	0x00000000
        /*060c*/ 	.short	0x010a
        /*060e*/ 	.byte	0x3f
	.zero		1


	//   ....[89]....
        /*0610*/ 	.word	0x00007420
        /*0614*/ 	.word	0x00000009
        /*0618*/ 	.word	0x00000000
        /*061c*/ 	.short	0x010a
        /*061e*/ 	.byte	0x3f
	.zero		1


	//   ....[90]....
        /*0620*/ 	.word	0x00007470
        /*0624*/ 	.word	0x00000006
        /*0628*/ 	.word	0x00000000
        /*062c*/ 	.short	0x010a
        /*062e*/ 	.byte	0x3f
	.zero		1


	//   ....[91]....
        /*0630*/ 	.word	0x000074c0
        /*0634*/ 	.word	0x00000009
        /*0638*/ 	.word	0x00000000
        /*063c*/ 	.short	0x010a
        /*063e*/ 	.byte	0x3f
	.zero		1


	//   ....[92]....
        /*0640*/ 	.word	0x00007510
        /*0644*/ 	.word	0x00000006
        /*0648*/ 	.word	0x00000000
        /*064c*/ 	.short	0x010a
        /*064e*/ 	.byte	0x3f
	.zero		1


	//   ....[93]....
        /*0650*/ 	.word	0x00007560
        /*0654*/ 	.word	0x00000009
        /*0658*/ 	.word	0x00000000
        /*065c*/ 	.short	0x010a
        /*065e*/ 	.byte	0x3f
	.zero		1


	//   ....[94]....
        /*0660*/ 	.word	0x000075b0
        /*0664*/ 	.word	0x00000006
        /*0668*/ 	.word	0x00000000
        /*066c*/ 	.short	0x010a
        /*066e*/ 	.byte	0x3f
	.zero		1


	//   ....[95]....
        /*0670*/ 	.word	0x00007600
        /*0674*/ 	.word	0x00000009
        /*0678*/ 	.word	0x00000000
        /*067c*/ 	.short	0x010a
        /*067e*/ 	.byte	0x3f
	.zero		1


	//   ....[96]....
        /*0680*/ 	.word	0x00007650
        /*0684*/ 	.word	0x00000006
        /*0688*/ 	.word	0x00000000
        /*068c*/ 	.short	0x010a
        /*068e*/ 	.byte	0x3f
	.zero		1


	//   ....[97]....
        /*0690*/ 	.word	0x000076a0
        /*0694*/ 	.word	0x00000009
        /*0698*/ 	.word	0x00000000
        /*069c*/ 	.short	0x010a
        /*069e*/ 	.byte	0x3f
	.zero		1


	//   ....[98]....
        /*06a0*/ 	.word	0x000076f0
        /*06a4*/ 	.word	0x00000006
        /*06a8*/ 	.word	0x00000000
        /*06ac*/ 	.short	0x010a
        /*06ae*/ 	.byte	0x3f
	.zero		1


	//   ....[99]....
        /*06b0*/ 	.word	0x00007740
        /*06b4*/ 	.word	0x00000009
        /*06b8*/ 	.word	0x00000000
        /*06bc*/ 	.short	0x010a
        /*06be*/ 	.byte	0x3f
	.zero		1


	//   ....[100]....
        /*06c0*/ 	.word	0x00007790
        /*06c4*/ 	.word	0x00000006
        /*06c8*/ 	.word	0x00000000
        /*06cc*/ 	.short	0x010a
        /*06ce*/ 	.byte	0x3f
	.zero		1


	//   ....[101]....
        /*06d0*/ 	.word	0x000077e0
        /*06d4*/ 	.word	0x00000009
        /*06d8*/ 	.word	0x00000000
        /*06dc*/ 	.short	0x010a
        /*06de*/ 	.byte	0x3f
	.zero		1


	//   ....[102]....
        /*06e0*/ 	.word	0x00007830
        /*06e4*/ 	.word	0x00000006
        /*06e8*/ 	.word	0x00000000
        /*06ec*/ 	.short	0x010a
        /*06ee*/ 	.byte	0x3f
	.zero		1


	//   ....[103]....
        /*06f0*/ 	.word	0x00007880
        /*06f4*/ 	.word	0x00000009
        /*06f8*/ 	.word	0x00000000
        /*06fc*/ 	.short	0x010a
        /*06fe*/ 	.byte	0x3f
	.zero		1


	//----- nvinfo : EIATTR_NUM_MBARRIERS
	.align		4
.L_35:
        /*0700*/ 	.byte	0x03, 0x38
        /*0702*/ 	.short	0x0030


	//----- nvinfo : EIATTR_EXIT_INSTR_OFFSETS
	.align		4
        /*0704*/ 	.byte	0x04, 0x1c
        /*0706*/ 	.short	(.L_37 - .L_36)


	//   ....[0]....
.L_36:
        /*0708*/ 	.word	0x00000870


	//   ....[1]....
        /*070c*/ 	.word	0x00001130


	//   ....[2]....
        /*0710*/ 	.word	0x00004f00


	//   ....[3]....
        /*0714*/ 	.word	0x00005530


	//   ....[4]....
        /*0718*/ 	.word	0x00006fe0


	//----- nvinfo : EIATTR_MAX_THREADS
	.align		4
.L_37:
        /*071c*/ 	.byte	0x04, 0x05
        /*071e*/ 	.short	(.L_39 - .L_38)
.L_38:
        /*0720*/ 	.word	0x00000180
        /*0724*/ 	.word	0x00000001
        /*0728*/ 	.word	0x00000001


	//----- nvinfo : EIATTR_CRS_STACK_SIZE
	.align		4
.L_39:
        /*072c*/ 	.byte	0x04, 0x1e
        /*072e*/ 	.short	(.L_41 - .L_40)
.L_40:
        /*0730*/ 	.word	0x00000000


	//----- nvinfo : EIATTR_CBANK_PARAM_SIZE
	.align		4
.L_41:
        /*0734*/ 	.byte	0x03, 0x19
        /*0736*/ 	.short	0x0470


	//----- nvinfo : EIATTR_PARAM_CBANK
	.align		4
        /*0738*/ 	.byte	0x04, 0x0a
        /*073a*/ 	.short	(.L_43 - .L_42)
	.align		4
.L_42:
        /*073c*/ 	.word	index@(.nv.constant0._ZN7cutlass13device_kernelINS_4gemm6kernel13GemmUniversalIN4cute5tupleIJiiiiEEENS1_10collective13CollectiveMmaINS1_34MainloopSm90TmaGmmaWarpSpecializedILi23ENS5_IJNS4_1CILi1EEESB_SB_EEENS1_35KernelTmaWarpSpecializedCooperativeEEENS5_IJNSA_ILi256EEENSA_ILi48EEENSA_ILi32EEEEEEaNS5_IJlSB_lEEEaSJ_NS4_8TiledMMAINS4_8MMA_AtomIJNS4_4SM904GMMA26MMA_64x16x32_S32S8S8_SS_TNEEEENS4_6LayoutINS5_IJNSA_ILi2EEESB_SB_EEENS5_IJSB_NSA_ILi0EEEST_EEEEENS5_IJNS4_10UnderscoreESW_SW_EEEEENS4_13SM90_TMA_LOADENS4_14ComposedLayoutINS4_7SwizzleILi1ELi4ELi3EEENS4_18smem_ptr_flag_bitsILi8EEENSQ_INS5_IJNSA_ILi8EEESH_EEENS5_IJSH_SB_EEEEEEEvNS4_8identityESZ_S19_vS1A_EENS_8epilogue10collective6detail29Sm90TmaWarpSpecializedAdapterINS1D_15DefaultEpilogueIaSJ_SJ_NS1C_6thread17LinearCombinationIaLi1EiiLNS1H_9ScaleType4KindE0ELNS_15FloatRoundStyleE2EaEENS1_15EpilogueDefaultEEEEEvvEEEEvNT_6ParamsE)
        /*0740*/ 	.short	0x0210
        /*0742*/ 	.short	0x0470


	//----- nvinfo : EIATTR_SW_WAR
	.align		4
.L_43:
        /*0744*/ 	.byte	0x04, 0x36
        /*0746*/ 	.short	(.L_45 - .L_44)
.L_44:
        /*0748*/ 	.word	0x00000008
.L_45:


//--------------------- .nv.callgraph             --------------------------
	.section	.nv.callgraph,"",@"SHT_CUDA_CALLGRAPH"
	.align	4
	.sectionentsize	8
	.align		4
        /*0000*/ 	.word	0x00000000
	.align		4
        /*0004*/ 	.word	0xffffffff
	.align		4
        /*0008*/ 	.word	index@(_ZN7cutlass13device_kernelINS_4gemm6kernel13GemmUniversalIN4cute5tupleIJiiiiEEENS1_10collective13CollectiveMmaINS1_34MainloopSm90TmaGmmaWarpSpecializedILi23ENS5_IJNS4_1CILi1EEESB_SB_EEENS1_35KernelTmaWarpSpecializedCooperativeEEENS5_IJNSA_ILi256EEENSA_ILi48EEENSA_ILi32EEEEEEaNS5_IJlSB_lEEEaSJ_NS4_8TiledMMAINS4_8MMA_AtomIJNS4_4SM904GMMA26MMA_64x16x32_S32S8S8_SS_TNEEEENS4_6LayoutINS5_IJNSA_ILi2EEESB_SB_EEENS5_IJSB_NSA_ILi0EEEST_EEEEENS5_IJNS4_10UnderscoreESW_SW_EEEEENS4_13SM90_TMA_LOADENS4_14ComposedLayoutINS4_7SwizzleILi1ELi4ELi3EEENS4_18smem_ptr_flag_bitsILi8EEENSQ_INS5_IJNSA_ILi8EEESH_EEENS5_IJSH_SB_EEEEEEEvNS4_8identityESZ_S19_vS1A_EENS_8epilogue10collective6detail29Sm90TmaWarpSpecializedAdapterINS1D_15DefaultEpilogueIaSJ_SJ_NS1C_6thread17LinearCombinationIaLi1EiiLNS1H_9ScaleType4KindE0ELNS_15FloatRoundStyleE2EaEENS1_15EpilogueDefaultEEEEEvvEEEEvNT_6ParamsE)
	.align		4
        /*000c*/ 	.word	index@(__assertfail)
	.align		4
        /*0010*/ 	.word	0x00000000
	.align		4
        /*0014*/ 	.word	0xfffffffe
	.align		4
        /*0018*/ 	.word	0x00000000
	.align		4
        /*001c*/ 	.word	0xfffffffd
	.align		4
        /*0020*/ 	.word	0x00000000
	.align		4
        /*0024*/ 	.word	0xfffffffc


//--------------------- .nv.constant4             --------------------------
	.section	.nv.constant4,"a",@progbits
	.align	8
	.align		8
.nv.constant4:
        /*0000*/ 	.dword	__assertfail
	.align		8
        /*0008*/ 	.dword	__unnamed_1
	.align		8
        /*0010*/ 	.dword	_ZN39_INTERNAL_60aec520_4_k_cu_b65b7789_82964cuda3std3__45__cpo5beginE
	.align		8
        /*0018*/ 	.dword	_ZN39_INTERNAL_60aec520_4_k_cu_b65b7789_82964cuda3std3__45__cpo3endE
	.align		8
        /*0020*/ 	.dword	_ZN39_INTERNAL_60aec520_4_k_cu_b65b7789_82964cuda3std3__45__cpo6cbeginE
	.align		8
        /*0028*/ 	.dword	_ZN39_INTERNAL_60aec520_4_k_cu_b65b7789_82964cuda3std3__45__cpo4cendE
	.align		8
        /*0030*/ 	.dword	_ZN39_INTERNAL_60aec520_4_k_cu_b65b7789_82964cuda3std3__441_GLOBAL__N__60aec520_4_k_cu_b65b7789_82966ignoreE
	.align		8
        /*0038*/ 	.dword	_ZN39_INTERNAL_60aec520_4_k_cu_b65b7789_82964cuda3std3__419piecewise_constructE
	.align		8
        /*0040*/ 	.dword	_ZN39_INTERNAL_60aec520_4_k_cu_b65b7789_82964cuda3std3__48in_placeE
	.align		8
        /*0048*/ 	.dword	_ZN39_INTERNAL_60aec520_4_k_cu_b65b7789_82964cuda3std6ranges3__45__cpo4swapE
	.align		8
        /*0050*/ 	.dword	_ZN39_INTERNAL_60aec520_4_k_cu_b65b7789_82964cuda3std6ranges3__45__cpo9iter_moveE
	.align		8
        /*0058*/ 	.dword	_ZN39_INTERNAL_60aec520_4_k_cu_b65b7789_82964cute7productE
	.align		8
        /*0060*/ 	.dword	_ZN39_INTERNAL_60aec520_4_k_cu_b65b7789_82964cute1_E
	.align		8
        /*0068*/ 	.dword	$str$22
	.align		8
        /*0070*/ 	.dword	$str$23


//--------------------- .text._ZN7cutlass13device_kernelINS_4gemm6kernel13GemmUniversalIN4cute5tupleIJiiiiEEENS1_10collective13CollectiveMmaINS1_34MainloopSm90TmaGmmaWarpSpecializedILi23ENS5_IJNS4_1CILi1EEESB_SB_EEENS1_35KernelTmaWarpSpecializedCooperativeEEENS5_IJNSA_ILi256EEENSA_ILi48EEENSA_ILi32EEEEEEaNS5_IJlSB_lEEEaSJ_NS4_8TiledMMAINS4_8MMA_AtomIJNS4_4SM904GMMA26MMA_64x16x32_S32S8S8_SS_TNEEEENS4_6LayoutINS5_IJNSA_ILi2EEESB_SB_EEENS5_IJSB_NSA_ILi0EEEST_EEEEENS5_IJNS4_10UnderscoreESW_SW_EEEEENS4_13SM90_TMA_LOADENS4_14ComposedLayoutINS4_7SwizzleILi1ELi4ELi3EEENS4_18smem_ptr_flag_bitsILi8EEENSQ_INS5_IJNSA_ILi8EEESH_EEENS5_IJSH_SB_EEEEEEEvNS4_8identityESZ_S19_vS1A_EENS_8epilogue10collective6detail29Sm90TmaWarpSpecializedAdapterINS1D_15DefaultEpilogueIaSJ_SJ_NS1C_6thread17LinearCombinationIaLi1EiiLNS1H_9ScaleType4KindE0ELNS_15FloatRoundStyleE2EaEENS1_15EpilogueDefaultEEEEEvvEEEEvNT_6ParamsE --------------------------
	.section	.text._ZN7cutlass13device_kernelINS_4gemm6kernel13GemmUniversalIN4cute5tupleIJiiiiEEENS1_10collective13CollectiveMmaINS1_34MainloopSm90TmaGmmaWarpSpecializedILi23ENS5_IJNS4_1CILi1EEESB_SB_EEENS1_35KernelTmaWarpSpecializedCooperativeEEENS5_IJNSA_ILi256EEENSA_ILi48EEENSA_ILi32EEEEEEaNS5_IJlSB_lEEEaSJ_NS4_8TiledMMAINS4_8MMA_AtomIJNS4_4SM904GMMA26MMA_64x16x32_S32S8S8_SS_TNEEEENS4_6LayoutINS5_IJNSA_ILi2EEESB_SB_EEENS5_IJSB_NSA_ILi0EEEST_EEEEENS5_IJNS4_10UnderscoreESW_SW_EEEEENS4_13SM90_TMA_LOADENS4_14ComposedLayoutINS4_7SwizzleILi1ELi4ELi3EEENS4_18smem_ptr_flag_bitsILi8EEENSQ_INS5_IJNSA_ILi8EEESH_EEENS5_IJSH_SB_EEEEEEEvNS4_8identityESZ_S19_vS1A_EENS_8epilogue10collective6detail29Sm90TmaWarpSpecializedAdapterINS1D_15DefaultEpilogueIaSJ_SJ_NS1C_6thread17LinearCombinationIaLi1EiiLNS1H_9ScaleType4KindE0ELNS_15FloatRoundStyleE2EaEENS1_15EpilogueDefaultEEEEEvvEEEEvNT_6ParamsE,"ax",@progbits
	.align	128
.text._ZN7cutlass13device_kernelINS_4gemm6kernel13GemmUniversalIN4cute5tupleIJiiiiEEENS1_10collective13CollectiveMmaINS1_34MainloopSm90TmaGmmaWarpSpecializedILi23ENS5_IJNS4_1CILi1EEESB_SB_EEENS1_35KernelTmaWarpSpecializedCooperativeEEENS5_IJNSA_ILi256EEENSA_ILi48EEENSA_ILi32EEEEEEaNS5_IJlSB_lEEEaSJ_NS4_8TiledMMAINS4_8MMA_AtomIJNS4_4SM904GMMA26MMA_64x16x32_S32S8S8_SS_TNEEEENS4_6LayoutINS5_IJNSA_ILi2EEESB_SB_EEENS5_IJSB_NSA_ILi0EEEST_EEEEENS5_IJNS4_10UnderscoreESW_SW_EEEEENS4_13SM90_TMA_LOADENS4_14ComposedLayoutINS4_7SwizzleILi1ELi4ELi3EEENS4_18smem_ptr_flag_bitsILi8EEENSQ_INS5_IJNSA_ILi8EEESH_EEENS5_IJSH_SB_EEEEEEEvNS4_8identityESZ_S19_vS1A_EENS_8epilogue10collective6detail29Sm90TmaWarpSpecializedAdapterINS1D_15DefaultEpilogueIaSJ_SJ_NS1C_6thread17LinearCombinationIaLi1EiiLNS1H_9ScaleType4KindE0ELNS_15FloatRoundStyleE2EaEENS1_15EpilogueDefaultEEEEEvvEEEEvNT_6ParamsE:
        .type           _ZN7cutlass13device_kernelINS_4gemm6kernel13GemmUniversalIN4cute5tupleIJiiiiEEENS1_10collective13CollectiveMmaINS1_34MainloopSm90TmaGmmaWarpSpecializedILi23ENS5_IJNS4_1CILi1EEESB_SB_EEENS1_35KernelTmaWarpSpecializedCooperativeEEENS5_IJNSA_ILi256EEENSA_ILi48EEENSA_ILi32EEEEEEaNS5_IJlSB_lEEEaSJ_NS4_8TiledMMAINS4_8MMA_AtomIJNS4_4SM904GMMA26MMA_64x16x32_S32S8S8_SS_TNEEEENS4_6LayoutINS5_IJNSA_ILi2EEESB_SB_EEENS5_IJSB_NSA_ILi0EEEST_EEEEENS5_IJNS4_10UnderscoreESW_SW_EEEEENS4_13SM90_TMA_LOADENS4_14ComposedLayoutINS4_7SwizzleILi1ELi4ELi3EEENS4_18smem_ptr_flag_bitsILi8EEENSQ_INS5_IJNSA_ILi8EEESH_EEENS5_IJSH_SB_EEEEEEEvNS4_8identityESZ_S19_vS1A_EENS_8epilogue10collective6detail29Sm90TmaWarpSpecializedAdapterINS1D_15DefaultEpilogueIaSJ_SJ_NS1C_6thread17LinearCombinationIaLi1EiiLNS1H_9ScaleType4KindE0ELNS_15FloatRoundStyleE2EaEENS1_15EpilogueDefaultEEEEEvvEEEEvNT_6ParamsE,@function
        .size           _ZN7cutlass13device_kernelINS_4gemm6kernel13GemmUniversalIN4cute5tupleIJiiiiEEENS1_10collective13CollectiveMmaINS1_34MainloopSm90TmaGmmaWarpSpecializedILi23ENS5_IJNS4_1CILi1EEESB_SB_EEENS1_35KernelTmaWarpSpecializedCooperativeEEENS5_IJNSA_ILi256EEENSA_ILi48EEENSA_ILi32EEEEEEaNS5_IJlSB_lEEEaSJ_NS4_8TiledMMAINS4_8MMA_AtomIJNS4_4SM904GMMA26MMA_64x16x32_S32S8S8_SS_TNEEEENS4_6LayoutINS5_IJNSA_ILi2EEESB_SB_EEENS5_IJSB_NSA_ILi0EEEST_EEEEENS5_IJNS4_10UnderscoreESW_SW_EEEEENS4_13SM90_TMA_LOADENS4_14ComposedLayoutINS4_7SwizzleILi1ELi4ELi3EEENS4_18smem_ptr_flag_bitsILi8EEENSQ_INS5_IJNSA_ILi8EEESH_EEENS5_IJSH_SB_EEEEEEEvNS4_8identityESZ_S19_vS1A_EENS_8epilogue10collective6detail29Sm90TmaWarpSpecializedAdapterINS1D_15DefaultEpilogueIaSJ_SJ_NS1C_6thread17LinearCombinationIaLi1EiiLNS1H_9ScaleType4KindE0ELNS_15FloatRoundStyleE2EaEENS1_15EpilogueDefaultEEEEEvvEEEEvNT_6ParamsE,(.L_x_205 - _ZN7cutlass13device_kernelINS_4gemm6kernel13GemmUniversalIN4cute5tupleIJiiiiEEENS1_10collective13CollectiveMmaINS1_34MainloopSm90TmaGmmaWarpSpecializedILi23ENS5_IJNS4_1CILi1EEESB_SB_EEENS1_35KernelTmaWarpSpecializedCooperativeEEENS5_IJNSA_ILi256EEENSA_ILi48EEENSA_ILi32EEEEEEaNS5_IJlSB_lEEEaSJ_NS4_8TiledMMAINS4_8MMA_AtomIJNS4_4SM904GMMA26MMA_64x16x32_S32S8S8_SS_TNEEEENS4_6LayoutINS5_IJNSA_ILi2EEESB_SB_EEENS5_IJSB_NSA_ILi0EEEST_EEEEENS5_IJNS4_10UnderscoreESW_SW_EEEEENS4_13SM90_TMA_LOADENS4_14ComposedLayoutINS4_7SwizzleILi1ELi4ELi3EEENS4_18smem_ptr_flag_bitsILi8EEENSQ_INS5_IJNSA_ILi8EEESH_EEENS5_IJSH_SB_EEEEEEEvNS4_8identityESZ_S19_vS1A_EENS_8epilogue10collective6detail29Sm90TmaWarpSpecializedAdapterINS1D_15DefaultEpilogueIaSJ_SJ_NS1C_6thread17LinearCombinationIaLi1EiiLNS1H_9ScaleType4KindE0ELNS_15FloatRoundStyleE2EaEENS1_15EpilogueDefaultEEEEEvvEEEEvNT_6ParamsE)
        .other          _ZN7cutlass13device_kernelINS_4gemm6kernel13GemmUniversalIN4cute5tupleIJiiiiEEENS1_10collective13CollectiveMmaINS1_34MainloopSm90TmaGmmaWarpSpecializedILi23ENS5_IJNS4_1CILi1EEESB_SB_EEENS1_35KernelTmaWarpSpecializedCooperativeEEENS5_IJNSA_ILi256EEENSA_ILi48EEENSA_ILi32EEEEEEaNS5_IJlSB_lEEEaSJ_NS4_8TiledMMAINS4_8MMA_AtomIJNS4_4SM904GMMA26MMA_64x16x32_S32S8S8_SS_TNEEEENS4_6LayoutINS5_IJNSA_ILi2EEESB_SB_EEENS5_IJSB_NSA_ILi0EEEST_EEEEENS5_IJNS4_10UnderscoreESW_SW_EEEEENS4_13SM90_TMA_LOADENS4_14ComposedLayoutINS4_7SwizzleILi1ELi4ELi3EEENS4_18smem_ptr_flag_bitsILi8EEENSQ_INS5_IJNSA_ILi8EEESH_EEENS5_IJSH_SB_EEEEEEEvNS4_8identityESZ_S19_vS1A_EENS_8epilogue10collective6detail29Sm90TmaWarpSpecializedAdapterINS1D_15DefaultEpilogueIaSJ_SJ_NS1C_6thread17LinearCombinationIaLi1EiiLNS1H_9ScaleType4KindE0ELNS_15FloatRoundStyleE2EaEENS1_15EpilogueDefaultEEEEEvvEEEEvNT_6ParamsE,@"STO_CUDA_ENTRY STV_DEFAULT"
_ZN7cutlass13device_kernelINS_4gemm6kernel13GemmUniversalIN4cute5tupleIJiiiiEEENS1_10collective13CollectiveMmaINS1_34MainloopSm90TmaGmmaWarpSpecializedILi23ENS5_IJNS4_1CILi1EEESB_SB_EEENS1_35KernelTmaWarpSpecializedCooperativeEEENS5_IJNSA_ILi256EEENSA_ILi48EEENSA_ILi32EEEEEEaNS5_IJlSB_lEEEaSJ_NS4_8TiledMMAINS4_8MMA_AtomIJNS4_4SM904GMMA26MMA_64x16x32_S32S8S8_SS_TNEEEENS4_6LayoutINS5_IJNSA_ILi2EEESB_SB_EEENS5_IJSB_NSA_ILi0EEEST_EEEEENS5_IJNS4_10UnderscoreESW_SW_EEEEENS4_13SM90_TMA_LOADENS4_14ComposedLayoutINS4_7SwizzleILi1ELi4ELi3EEENS4_18smem_ptr_flag_bitsILi8EEENSQ_INS5_IJNSA_ILi8EEESH_EEENS5_IJSH_SB_EEEEEEEvNS4_8identityESZ_S19_vS1A_EENS_8epilogue10collective6detail29Sm90TmaWarpSpecializedAdapterINS1D_15DefaultEpilogueIaSJ_SJ_NS1C_6thread17LinearCombinationIaLi1EiiLNS1H_9ScaleType4KindE0ELNS_15FloatRoundStyleE2EaEENS1_15EpilogueDefaultEEEEEvvEEEEvNT_6ParamsE:
[----:B------:R-:W0:Y:S01]  /*0000*/  LDC R1, c[0x0][0x28] ;  /* 0x00000a00ff017b82 */ /* 0x000e220000000800 */
[----:B------:R-:W1:Y:S01]  /*0010*/  S2R R18, SR_TID.X ;  /* 0x0000000000127919 */ /* 0x000e620000002100 */
[----:B------:R-:W-:Y:S01]  /*0020*/  ELECT P0, URZ, PT ;  /* 0x00000000003f782f */ /* 0x000fe20003800000 */
[----:B------:R-:W-:Y:S01]  /*0030*/  BSSY B0, `(.L_x_0) ;  /* 0x000000f000007945 */ /* 0x000fe20003800000 */
[--C-:B-1----:R-:W-:Y:S02]  /*0040*/  SHF.R.U32.HI R0, RZ, 0x5, R18.reuse ;  /* 0x00000005ff007819 */ /* 0x102fe40000011612 */
[----:B------:R-:W-:-:S03]  /*0050*/  SHF.R.U32.HI R2, RZ, 0x7, R18 ;  /* 0x00000007ff027819 */ /* 0x000fc60000011612 */
[----:B------:R-:W1:Y:S04]  /*0060*/  SHFL.IDX PT, R5, R0, RZ, 0x1f ;  /* 0x00001fff00057589 */ /* 0x000e6800000e0000 */
[----:B------:R2:W3:Y:S01]  /*0070*/  SHFL.IDX PT, R8, R2, RZ, 0x1f ;  /* 0x00001fff02087589 */ /* 0x0004e200000e0000 */
[----:B-1----:R-:W-:-:S13]  /*0080*/  ISETP.NE.OR P0, PT, R5, RZ, !P0 ;  /* 0x000000ff0500720c */ /* 0x002fda0004705670 */
[----:B0-23--:R-:W-:Y:S05]  /*0090*/  @P0 BRA `(.L_x_1) ;  /* 0x0000000000200947 */ /* 0x00dfea0003800000 */
[----:B------:R-:W-:Y:S02]  /*00a0*/  ULDC.64 UR4, c[0x0][0x198] ;  /* 0x0000660000047ab9 */ /* 0x000fe40000000a00 */
[----:B------:R-:W-:Y:S02]  /*00b0*/  UIADD3 UR6, UP0, UR4, 0xf0, URZ ;  /* 0x000000f004067890 */ /* 0x000fe4000ff1e03f */
[----:B------:R-:W-:Y:S02]  /*00c0*/  UIADD3 UR4, UP1, UR4, 0x1f0, URZ ;  /* 0x000001f004047890 */ /* 0x000fe4000ff3e03f */
[----:B------:R-:W-:Y:S02]  /*00d0*/  UIADD3.X UR7, URZ, UR5, URZ, UP0, !UPT ;  /* 0x000000053f077290 */ /* 0x000fe400087fe43f */
[----:B------:R-:W-:-:S07]  /*00e0*/  UIADD3.X UR5, URZ, UR5, URZ, UP1, !UPT ;  /* 0x000000053f057290 */ /* 0x000fce0008ffe43f */
[----:B------:R0:W-:Y:S02]  /*00f0*/  UTMACCTL.PF [UR6] ;  /* 0x00000000060079b9 */ /* 0x0001e40008040000 */
[----:B------:R0:W-:Y:S02]  /*0100*/  UTMACCTL.PF [UR4] ;  /* 0x00000000040079b9 */ /* 0x0001e40008040000 */
[----:B0-----:R-:W-:Y:S01]  /*0110*/  NOP ;  /* 0x0000000000007918 */ /* 0x001fe20000000000 */
.L_x_1:
[----:B------:R-:W-:Y:S05]  /*0120*/  BSYNC B0 ;  /* 0x0000000000007941 */ /* 0x000fea0003800000 */
.L_x_0:
[----:B------:R-:W0:Y:S02]  /*0130*/  SHFL.IDX PT, R2, R0, RZ, 0x1f ;  /* 0x00001fff00027589 */ /* 0x000e2400000e0000 */
[----:B0-----:R-:W-:-:S13]  /*0140*/  ISETP.NE.AND P0, PT, R2, RZ, PT ;  /* 0x000000ff0200720c */ /* 0x001fda0003f05270 */
[----:B------:R-:W-:Y:S05]  /*0150*/  @P0 BRA `(.L_x_2) ;  /* 0x0000000000fc0947 */ /* 0x000fea0003800000 */
[----:B------:R-:W-:Y:S01]  /*0160*/  ELECT P0, URZ, PT ;  /* 0x00000000003f782f */ /* 0x000fe20003800000 */
[----:B------:R-:W-:-:S12]  /*0170*/  BSSY B0, `(.L_x_2) ;  /* 0x000003d000007945 */ /* 0x000fd80003800000 */
[----:B------:R-:W-:Y:S05]  /*0180*/  @!P0 BRA `(.L_x_3) ;  /* 0x0000000000ec8947 */ /* 0x000fea0003800000 */
[----:B------:R-:W0:Y:S01]  /*0190*/  S2UR UR8, SR_CgaCtaId ;  /* 0x00000000000879c3 */ /* 0x000e220000008800 */
[----:B------:R-:W-:Y:S01]  /*01a0*/  UMOV UR4, 0x400 ;  /* 0x0000040000047882 */ /* 0x000fe20000000000 */
[----:B------:R-:W-:Y:S01]  /*01b0*/  UMOV UR5, 0x1 ;  /* 0x0000000100057882 */ /* 0x000fe20000000000 */
[----:B------:R-:W-:Y:S02]  /*01c0*/  UMOV UR6, 0x100 ;  /* 0x0000010000067882 */ /* 0x000fe40000000000 */
[----:B------:R-:W-:-:S04]  /*01d0*/  UIADD3 UR6, -UR6, 0x100000, URZ ;  /* 0x0010000006067890 */ /* 0x000fc8000fffe13f */
[----:B------:R-:W-:Y:S02]  /*01e0*/  USHF.L.U32 UR7, UR6, 0xb, URZ ;  /* 0x0000000b06077899 */ /* 0x000fe4000800063f */
[----:B------:R-:W-:Y:S02]  /*01f0*/  USHF.L.U32 UR6, UR6, 0x1, URZ ;  /* 0x0000000106067899 */ /* 0x000fe4000800063f */
[----:B0-----:R-:W-:Y:S02]  /*0200*/  ULEA UR8, UR8, UR4, 0x18 ;  /* 0x0000000408087291 */ /* 0x001fe4000f8ec03f */
[----:B------:R-:W-:-:S04]  /*0210*/  UIADD3 UR4, -UR5, 0x100000, URZ ;  /* 0x0010000005047890 */ /* 0x000fc8000fffe13f */
[----:B------:R-:W-:Y:S02]  /*0220*/  USHF.L.U32 UR5, UR4, 0xb, URZ ;  /* 0x0000000b04057899 */ /* 0x000fe4000800063f */
[----:B------:R-:W-:Y:S01]  /*0230*/  USHF.L.U32 UR4, UR4, 0x1, URZ ;  /* 0x0000000104047899 */ /* 0x000fe2000800063f */
[----:B------:R-:W0:Y:S11]  /*0240*/  FENCE.VIEW.ASYNC.S ;  /* 0x00000000000073c6 */ /* 0x000e360000000000 */
[----:B0-----:R0:W1:Y:S01]  /*0250*/  SYNCS.EXCH.64 URZ, [UR8], UR4 ;  /* 0x00000004083f75b2 */ /* 0x0010620008000100 */
[----:B------:R0:W2:Y:S01]  /*0260*/  SYNCS.EXCH.64 URZ, [UR8+0xb8], UR6 ;  /* 0x0000b806083f75b2 */ /* 0x0000a20008000100 */
[----:B------:R0:W3:Y:S01]  /*0270*/  SYNCS.EXCH.64 URZ, [UR8+0x8], UR4 ;  /* 0x00000804083f75b2 */ /* 0x0000e20008000100 */
[----:B------:R0:W4:Y:S01]  /*0280*/  SYNCS.EXCH.64 URZ, [UR8+0xc0], UR6 ;  /* 0x0000c006083f75b2 */ /* 0x0001220008000100 */
[----:B------:R0:W0:Y:S01]  /*0290*/  SYNCS.EXCH.64 URZ, [UR8+0x10], UR4 ;  /* 0x00001004083f75b2 */ /* 0x0000220008000100 */
        /* <DEDUP_REMOVED lines=41> */
[----:B-1234-:R-:W-:Y:S01]  /*0530*/  NOP ;  /* 0x0000000000007918 */ /* 0x01efe20000000000 */
.L_x_3:
[----:B0-----:R-:W-:Y:S05]  /*0540*/  BSYNC B0 ;  /* 0x0000000000007941 */ /* 0x001fea0003800000 */
.L_x_2:
[----:B------:R-:W0:Y:S01]  /*0550*/  SHFL.IDX PT, R0, R0, RZ, 0x1f ;  /* 0x00001fff00007589 */ /* 0x000e2200000e0000 */
[----:B------:R-:W-:Y:S01]  /*0560*/  ELECT P0, URZ, PT ;  /* 0x00000000003f782f */ /* 0x000fe20003800000 */
[----:B------:R-:W1:Y:S01]  /*0570*/  LDC R2, c[0x0][0x65c] ;  /* 0x00019700ff027b82 */ /* 0x000e620000000800 */
[----:B------:R-:W-:Y:S01]  /*0580*/  SHF.R.S32.HI R6, RZ, 0x1f, R5 ;  /* 0x0000001fff067819 */ /* 0x000fe20000011405 */
[----:B------:R-:W2:Y:S01]  /*0590*/  S2R R3, SR_CTAID.Y ;  /* 0x0000000000037919 */ /* 0x000ea20000002600 */
[----:B------:R-:W-:Y:S01]  /*05a0*/  UMOV UR4, 0x20 ;  /* 0x0000002000047882 */ /* 0x000fe20000000000 */
[----:B------:R-:W-:Y:S01]  /*05b0*/  ISETP.NE.AND P2, PT, R8, RZ, PT ;  /* 0x000000ff0800720c */ /* 0x000fe20003f45270 */
[----:B------:R-:W-:Y:S01]  /*05c0*/  NOP ;  /* 0x0000000000007918 */ /* 0x000fe20000000000 */
[----:B------:R-:W3:Y:S01]  /*05d0*/  S2R R4, SR_CTAID.X ;  /* 0x0000000000047919 */ /* 0x000ee20000002500 */
[----:B------:R-:W-:Y:S01]  /*05e0*/  LEA.HI R6, R6, R5, RZ, 0x2 ;  /* 0x0000000506067211 */ /* 0x000fe200078f10ff */
[----:B------:R-:W-:Y:S01]  /*05f0*/  NOP ;  /* 0x0000000000007918 */ /* 0x000fe20000000000 */
[----:B0-----:R-:W-:-:S02]  /*0600*/  ISETP.NE.OR P0, PT, R0, RZ, !P0 ;  /* 0x000000ff0000720c */ /* 0x001fc40004705670 */
[----:B-1----:R-:W-:-:S04]  /*0610*/  ISETP.NE.AND P3, PT, R2, 0x1, PT ;  /* 0x000000010200780c */ /* 0x002fc80003f65270 */
[----:B------:R-:W-:Y:S02]  /*0620*/  P2R R0, PR, RZ, 0x8 ;  /* 0x00000008ff007803 */ /* 0x000fe40000000000 */
[----:B------:R-:W-:-:S05]  /*0630*/  LOP3.LUT R0, R6, 0xfffffffc, RZ, 0xc0, !PT ;  /* 0xfffffffc06007812 */ /* 0x000fca00078ec0ff */
[----:B------:R-:W-:Y:S01]  /*0640*/  VOTEU.ALL UP0, P0 ;  /* 0x00000000003f7886 */ /* 0x000fe20000000000 */
[----:B------:R-:W-:Y:S01]  /*0650*/  IMAD.IADD R0, R5, 0x1, -R0 ;  /* 0x0000000105007824 */ /* 0x000fe200078e0a00 */
[----:B------:R-:W3:Y:S01]  /*0660*/  @P3 LDC R17, c[0x0][0x10] ;  /* 0x00000400ff113b82 */ /* 0x000ee20000000800 */
[----:B------:R-:W-:Y:S01]  /*0670*/  VOTEU.ALL UP1, P0 ;  /* 0x00000000003f7886 */ /* 0x000fe20000020000 */
[----:B--2---:R-:W-:Y:S01]  /*0680*/  @P3 IMAD.MOV.U32 R6, RZ, RZ, R3 ;  /* 0x000000ffff063224 */ /* 0x004fe200078e0003 */
[----:B------:R-:W-:Y:S01]  /*0690*/  @!UP0 UMOV UR6, 0x400 ;  /* 0x0000040000068882 */ /* 0x000fe20000000000 */
[----:B------:R-:W-:-:S04]  /*06a0*/  @!UP0 UIADD3 UR4, -UR4, 0x100000, URZ ;  /* 0x0010000004048890 */ /* 0x000fc8000fffe13f */
[----:B------:R-:W-:Y:S02]  /*06b0*/  @!UP0 USHF.L.U32 UR5, UR4, 0xb, URZ ;  /* 0x0000000b04058899 */ /* 0x000fe4000800063f */
[----:B------:R-:W-:Y:S01]  /*06c0*/  @!UP0 USHF.L.U32 UR4, UR4, 0x1, URZ ;  /* 0x0000000104048899 */ /* 0x000fe2000800063f */
[----:B------:R-:W-:Y:S02]  /*06d0*/  @P3 IMAD.MOV.U32 R7, RZ, RZ, RZ ;  /* 0x000000ffff073224 */ /* 0x000fe400078e00ff */
[----:B------:R-:W-:Y:S01]  /*06e0*/  IMAD.MOV.U32 R5, RZ, RZ, RZ ;  /* 0x000000ffff057224 */ /* 0x000fe200078e00ff */
[----:B------:R-:W0:Y:S01]  /*06f0*/  @!UP0 S2UR UR7, SR_CgaCtaId ;  /* 0x00000000000789c3 */ /* 0x000e220000008800 */
[----:B------:R-:W-:-:S07]  /*0700*/  @P3 IMAD.MOV.U32 R11, RZ, RZ, RZ ;  /* 0x000000ffff0b3224 */ /* 0x000fce00078e00ff */
[----:B------:R-:W1:Y:S01]  /*0710*/  @!P3 LDC R9, c[0x0][0xc] ;  /* 0x00000300ff09bb82 */ /* 0x000e620000000800 */
[----:B---3--:R-:W-:-:S04]  /*0720*/  @P3 IMAD.WIDE.U32 R16, R4, R17, R6 ;  /* 0x0000001104103225 */ /* 0x008fc800078e0006 */
[----:B------:R-:W-:Y:S01]  /*0730*/  @P3 IMAD.IADD R17, R17, 0x1, R11 ;  /* 0x0000000111113824 */ /* 0x000fe200078e020b */
[----:B0-----:R-:W-:Y:S01]  /*0740*/  @!UP0 ULEA UR6, UR7, UR6, 0x18 ;  /* 0x0000000607068291 */ /* 0x001fe2000f8ec03f */
[----:B------:R-:W-:Y:S01]  /*0750*/  VOTEU.ALL UP0, P0 ;  /* 0x00000000003f7886 */ /* 0x000fe20000000000 */
[----:B------:R-:W-:-:S04]  /*0760*/  ISETP.NE.AND P0, PT, R0, 0x3, PT ;  /* 0x000000030000780c */ /* 0x000fc80003f05270 */
[----:B------:R-:W-:Y:S01]  /*0770*/  ISETP.EQ.OR P0, PT, R0, RZ, !P0 ;  /* 0x000000ff0000720c */ /* 0x000fe20004702670 */
[----:B-1----:R-:W-:-:S03]  /*0780*/  @!P3 IMAD.WIDE.U32 R6, R9, R3, R4 ;  /* 0x000000030906b225 */ /* 0x002fc600078e0004 */
[C---:B------:R-:W-:Y:S01]  /*0790*/  ISETP.EQ.AND P0, PT, R8.reuse, RZ, P0 ;  /* 0x000000ff0800720c */ /* 0x040fe20000702270 */
[----:B------:R-:W-:Y:S01]  /*07a0*/  VIADD R8, R8, 0xffffffff ;  /* 0xffffffff08087836 */ /* 0x000fe20000000000 */
[----:B------:R-:W0:Y:S02]  /*07b0*/  FENCE.VIEW.ASYNC.S ;  /* 0x00000000000073c6 */ /* 0x000e240000000000 */
[----:B0-----:R0:W1:Y:S01]  /*07c0*/  @!UP0 SYNCS.EXCH.64 URZ, [UR6+0x180], UR4 ;  /* 0x00018004063f85b2 */ /* 0x0010620008000100 */
[----:B------:R-:W-:Y:S01]  /*07d0*/  @!P3 IMAD.MOV.U32 R16, RZ, RZ, R6 ;  /* 0x000000ffff10b224 */ /* 0x000fe200078e0006 */
[----:B------:R-:W-:Y:S01]  /*07e0*/  SEL R19, RZ, 0x1, !P0 ;  /* 0x00000001ff137807 */ /* 0x000fe20004000000 */
[----:B------:R-:W-:Y:S01]  /*07f0*/  @!P3 IMAD.MOV.U32 R17, RZ, RZ, R7 ;  /* 0x000000ffff11b224 */ /* 0x000fe200078e0007 */
[----:B------:R-:W-:-:S04]  /*0800*/  ISETP.GE.U32.AND P1, PT, R8, 0x2, PT ;  /* 0x000000020800780c */ /* 0x000fc80003f26070 */
[----:B------:R-:W-:Y:S01]  /*0810*/  SEL R19, R19, 0x2, P1 ;  /* 0x0000000213137807 */ /* 0x000fe20000800000 */
[----:B------:R0:W1:Y:S01]  /*0820*/  @!UP1 SYNCS.EXCH.64 URZ, [UR6+0x188], UR4 ;  /* 0x00018804063f95b2 */ /* 0x0000620008000100 */
[----:B------:R-:W-:Y:S01]  /*0830*/  NOP ;  /* 0x0000000000007918 */ /* 0x000fe20000000000 */
[----:B-1----:R-:W-:Y:S06]  /*0840*/  BAR.SYNC.DEFER_BLOCKING 0x0 ;  /* 0x0000000000007b1d */ /* 0x002fec0000010000 */
[----:B------:R-:W-:Y:S05]  /*0850*/  @!P2 BRA `(.L_x_4) ;  /* 0x0000004400aca947 */ /* 0x000fea0003800000 */
[----:B------:R-:W-:-:S13]  /*0860*/  ISETP.GT.U32.AND P0, PT, R8, 0x1, PT ;  /* 0x000000010800780c */ /* 0x000fda0003f04070 */
[----:B0-----:R-:W-:Y:S05]  /*0870*/  @P0 EXIT ;  /* 0x000000000000094d */ /* 0x001fea0003800000 */
[----:B------:R-:W-:Y:S01]  /*0880*/  ULDC.64 UR4, c[0x0][0x650] ;  /* 0x0001940000047ab9 */ /* 0x000fe20000000a00 */
[----:B------:R-:W-:Y:S01]  /*0890*/  PRMT R0, RZ, 0x7610, R0 ;  /* 0x00007610ff007816 */ /* 0x000fe20000000000 */
[----:B------:R-:W-:Y:S01]  /*08a0*/  IMAD.MOV.U32 R74, RZ, RZ, -0x1 ;  /* 0xffffffffff4a7424 */ /* 0x000fe200078e00ff */
[----:B------:R-:W-:Y:S01]  /*08b0*/  ISETP.GE.U32.AND P0, PT, R16, UR4, PT ;  /* 0x0000000410007c0c */ /* 0x000fe2000bf06070 */
[----:B------:R-:W-:Y:S02]  /*08c0*/  IMAD.MOV.U32 R75, RZ, RZ, -0x1 ;  /* 0xffffffffff4b7424 */ /* 0x000fe400078e00ff */
[----:B------:R-:W-:Y:S01]  /*08d0*/  IMAD.MOV.U32 R73, RZ, RZ, -0x1 ;  /* 0xffffffffff497424 */ /* 0x000fe200078e00ff */
[----:B------:R-:W-:-:S13]  /*08e0*/  ISETP.GE.U32.AND.EX P0, PT, R17, UR5, PT, P0 ;  /* 0x0000000511007c0c */ /* 0x000fda000bf06100 */
[----:B------:R-:W-:Y:S05]  /*08f0*/  @P0 BRA `(.L_x_5) ;  /* 0x0000000400540947 */ /* 0x000fea0003800000 */
[----:B------:R-:W0:Y:S01]  /*0900*/  LDC.64 R14, c[0x0][0x628] ;  /* 0x00018a00ff0e7b82 */ /* 0x000e220000000a00 */
[----:B------:R-:W-:Y:S02]  /*0910*/  IMAD.MOV.U32 R6, RZ, RZ, R16 ;  /* 0x000000ffff067224 */ /* 0x000fe400078e0010 */
[----:B------:R-:W-:-:S05]  /*0920*/  IMAD.MOV.U32 R7, RZ, RZ, R17 ;  /* 0x000000ffff077224 */ /* 0x000fca00078e0011 */
[----:B------:R-:W1:Y:S08]  /*0930*/  LDC R0, c[0x0][0x630] ;  /* 0x00018c00ff007b82 */ /* 0x000e700000000800 */
[----:B------:R-:W2:Y:S01]  /*0940*/  LDC.64 R20, c[0x0][0x620] ;  /* 0x00018800ff147b82 */ /* 0x000ea20000000a00 */
[----:B0-----:R-:W-:-:S04]  /*0950*/  ISETP.NE.U32.AND P0, PT, R14, RZ, PT ;  /* 0x000000ff0e00720c */ /* 0x001fc80003f05070 */
[----:B------:R-:W-:-:S13]  /*0960*/  ISETP.NE.AND.EX P0, PT, R15, RZ, PT, P0 ;  /* 0x000000ff0f00720c */ /* 0x000fda0003f05300 */
[----:B-12---:R-:W-:Y:S05]  /*0970*/  @!P0 BRA `(.L_x_6) ;  /* 0x0000000000288947 */ /* 0x006fea0003800000 */
[----:B------:R-:W0:Y:S02]  /*0980*/  LDC R11, c[0x0][0x634] ;  /* 0x00018d00ff0b7b82 */ /* 0x000e240000000800 */
[----:B0-----:R-:W-:-:S05]  /*0990*/  IADD3 R11, P0, R16, R11, RZ ;  /* 0x0000000b100b7210 */ /* 0x001fca0007f1e0ff */
[----:B------:R-:W-:-:S04]  /*09a0*/  IMAD.X R13, RZ, RZ, R17, P0 ;  /* 0x000000ffff0d7224 */ /* 0x000fc800000e0611 */
[----:B------:R-:W-:-:S04]  /*09b0*/  IMAD.WIDE.U32 R6, R13, R14, RZ ;  /* 0x0000000e0d067225 */ /* 0x000fc800078e00ff */
[----:B------:R-:W-:-:S04]  /*09c0*/  IMAD.WIDE.U32 R8, P0, R11, R15, R6 ;  /* 0x0000000f0b087225 */ /* 0x000fc80007800006 */
[----:B------:R-:W-:-:S04]  /*09d0*/  IMAD.WIDE.U32 R6, R11, R14, RZ ;  /* 0x0000000e0b067225 */ /* 0x000fc800078e00ff */
[----:B------:R-:W-:Y:S01]  /*09e0*/  IMAD.X R11, RZ, RZ, RZ, P0 ;  /* 0x000000ffff0b7224 */ /* 0x000fe200000e06ff */
[----:B------:R-:W-:Y:S01]  /*09f0*/  IADD3 RZ, P0, R7, R8, RZ ;  /* 0x0000000807ff7210 */ /* 0x000fe20007f1e0ff */
[----:B------:R-:W-:-:S04]  /*0a00*/  IMAD.MOV.U32 R10, RZ, RZ, R9 ;  /* 0x000000ffff0a7224 */ /* 0x000fc800078e0009 */
[----:B------:R-:W-:-:S08]  /*0a10*/  IMAD.WIDE.U32.X R6, R13, R15, R10, P0 ;  /* 0x0000000f0d067225 */ /* 0x000fd000000e040a */
.L_x_6:
[-CC-:B------:R-:W-:Y:S01]  /*0a20*/  SHF.R.U64 R73, R6, R0.reuse, R7.reuse ;  /* 0x0000000006497219 */ /* 0x180fe20000001207 */
[----:B------:R-:W0:Y:S01]  /*0a30*/  LDC R10, c[0x0][0x618] ;  /* 0x00018600ff0a7b82 */ /* 0x000e220000000800 */
[----:B------:R-:W-:Y:S01]  /*0a40*/  SHF.R.U32.HI R5, RZ, R0, R7 ;  /* 0x00000000ff057219 */ /* 0x000fe20000011607 */
[----:B------:R-:W-:Y:S01]  /*0a50*/  ULDC UR4, c[0x0][0x150] ;  /* 0x0000540000047ab9 */ /* 0x000fe20000000800 */
[----:B------:R-:W-:Y:S02]  /*0a60*/  IADD3 R9, P0, RZ, -R73, RZ ;  /* 0x80000049ff097210 */ /* 0x000fe40007f1e0ff */
[----:B------:R-:W-:-:S03]  /*0a70*/  I2FP.F32.U32 R0, R4 ;  /* 0x0000000400007245 */ /* 0x000fc60000201000 */
[----:B------:R-:W1:Y:S01]  /*0a80*/  LDC.64 R26, c[0x0][0x640] ;  /* 0x00019000ff1a7b82 */ /* 0x000e620000000a00 */
[----:B------:R-:W-:Y:S02]  /*0a90*/  IMAD.X R11, RZ, RZ, ~R5, P0 ;  /* 0x000000ffff0b7224 */ /* 0x000fe400000e0e05 */
[----:B------:R-:W-:Y:S01]  /*0aa0*/  FMUL R0, R0, UR4 ;  /* 0x0000000400007c20 */ /* 0x000fe20008400000 */
[----:B------:R-:W-:Y:S01]  /*0ab0*/  IMAD.WIDE.U32 R6, R9, R20, R16 ;  /* 0x0000001409067225 */ /* 0x000fe200078e0010 */
[----:B------:R-:W-:-:S03]  /*0ac0*/  ULDC UR4, c[0x0][0x154] ;  /* 0x0000550000047ab9 */ /* 0x000fc60000000800 */
[----:B------:R-:W-:Y:S01]  /*0ad0*/  IMAD R8, R11, R20, RZ ;  /* 0x000000140b087224 */ /* 0x000fe200078e02ff */
[----:B------:R-:W2:Y:S01]  /*0ae0*/  LDC R5, c[0x0][0x144] ;  /* 0x00005100ff057b82 */ /* 0x000ea20000000800 */
[----:B------:R-:W3:Y:S02]  /*0af0*/  F2I.U32.TRUNC.NTZ R0, R0 ;  /* 0x0000000000007305 */ /* 0x000ee4000020f000 */
[----:B------:R-:W-:-:S04]  /*0b00*/  IMAD R9, R9, R21, R8 ;  /* 0x0000001509097224 */ /* 0x000fc800078e0208 */
[----:B------:R-:W-:Y:S01]  /*0b10*/  IMAD.IADD R7, R7, 0x1, R9 ;  /* 0x0000000107077824 */ /* 0x000fe200078e0209 */
[----:B------:R-:W4:Y:S01]  /*0b20*/  LDC R12, c[0x0][0x608] ;  /* 0x00018200ff0c7b82 */ /* 0x000f220000000800 */
[----:B------:R-:W-:-:S03]  /*0b30*/  IMAD.MOV.U32 R9, RZ, RZ, -0x1 ;  /* 0xffffffffff097424 */ /* 0x000fc600078e00ff */
[-CC-:B0-----:R-:W-:Y:S02]  /*0b40*/  SHF.R.U64 R20, R6, R10.reuse, R7.reuse ;  /* 0x0000000a06147219 */ /* 0x181fe40000001207 */
[----:B------:R-:W-:Y:S02]  /*0b50*/  I2FP.F32.U32 R6, R3 ;  /* 0x0000000300067245 */ /* 0x000fe40000201000 */
[----:B------:R-:W0:Y:S01]  /*0b60*/  LDC R24, c[0x0][0x658] ;  /* 0x00019600ff187b82 */ /* 0x000e220000000800 */
[----:B-1----:R-:W-:Y:S01]  /*0b70*/  ISETP.NE.U32.AND P0, PT, R26, RZ, PT ;  /* 0x000000ff1a00720c */ /* 0x002fe20003f05070 */
[----:B---3--:R-:W-:Y:S01]  /*0b80*/  IMAD.MOV R8, RZ, RZ, -R0 ;  /* 0x000000ffff087224 */ /* 0x008fe200078e0a00 */
[----:B------:R-:W-:Y:S01]  /*0b90*/  SHF.R.U32.HI R7, RZ, R10, R7 ;  /* 0x0000000aff077219 */ /* 0x000fe20000011607 */
[----:B------:R-:W-:Y:S01]  /*0ba0*/  FMUL R6, R6, UR4 ;  /* 0x0000000406067c20 */ /* 0x000fe20008400000 */
[----:B------:R-:W-:-:S03]  /*0bb0*/  ISETP.NE.AND.EX P0, PT, R27, RZ, PT, P0 ;  /* 0x000000ff1b00720c */ /* 0x000fc60003f05300 */
[----:B------:R-:W1:Y:S01]  /*0bc0*/  LDC R14, c[0x0][0x148] ;  /* 0x00005200ff0e7b82 */ /* 0x000e620000000800 */
[----:B--2---:R-:W-:-:S07]  /*0bd0*/  IMAD R0, R5, R8, R4 ;  /* 0x0000000805007224 */ /* 0x004fce00078e0204 */
[----:B------:R-:W2:Y:S01]  /*0be0*/  LDC R22, c[0x0][0x600] ;  /* 0x00018000ff167b82 */ /* 0x000ea20000000800 */
[-CC-:B----4-:R-:W-:Y:S02]  /*0bf0*/  SHF.R.U64 R28, R20, R12.reuse, R7.reuse ;  /* 0x0000000c141c7219 */ /* 0x190fe40000001207 */
[----:B------:R-:W-:Y:S01]  /*0c00*/  SHF.R.U32.HI R5, RZ, R12, R7 ;  /* 0x0000000cff057219 */ /* 0x000fe20000011607 */
[----:B------:R-:W-:Y:S01]  /*0c10*/  IMAD.MOV.U32 R7, RZ, RZ, 0x1 ;  /* 0x00000001ff077424 */ /* 0x000fe200078e00ff */
[----:B------:R3:W4:Y:S03]  /*0c20*/  F2I.U32.TRUNC.NTZ R12, R6 ;  /* 0x00000006000c7305 */ /* 0x000726000020f000 */
[----:B------:R-:W1:Y:S01]  /*0c30*/  LDC R15, c[0x0][0x648] ;  /* 0x00019200ff0f7b82 */ /* 0x000e620000000800 */
[-C--:B0-----:R-:W-:Y:S02]  /*0c40*/  SHF.L.U32 R4, R9, R24.reuse, RZ ;  /* 0x0000001809047219 */ /* 0x081fe400000006ff */
[----:B------:R-:W-:-:S02]  /*0c50*/  SHF.R.U64 R30, R28, R24, R5 ;  /* 0x000000181c1e7219 */ /* 0x000fc40000001205 */
[----:B------:R-:W-:Y:S02]  /*0c60*/  LOP3.LUT R11, RZ, R4, RZ, 0x33, !PT ;  /* 0x00000004ff0b7212 */ /* 0x000fe400078e33ff */
[-C--:B------:R-:W-:Y:S01]  /*0c70*/  SHF.R.U32.HI R5, RZ, R24.reuse, R5 ;  /* 0x00000018ff057219 */ /* 0x080fe20000011605 */
[----:B------:R-:W0:Y:S01]  /*0c80*/  LDC R21, c[0x0][0x638] ;  /* 0x00018e00ff157b82 */ /* 0x000e220000000800 */
[----:B------:R-:W-:Y:S01]  /*0c90*/  SHF.L.U32 R10, R7, R24, RZ ;  /* 0x00000018070a7219 */ /* 0x000fe200000006ff */
[----:B------:R-:W-:-:S06]  /*0ca0*/  IMAD.MOV.U32 R4, RZ, RZ, R30 ;  /* 0x000000ffff047224 */ /* 0x000fcc00078e001e */
[----:B------:R-:W0:Y:S01]  /*0cb0*/  LDC R74, c[0x0][0x610] ;  /* 0x00018400ff4a7b82 */ /* 0x000e220000000800 */
[----:B---34-:R-:W-:Y:S05]  /*0cc0*/  @!P0 BRA `(.L_x_7) ;  /* 0x0000000000288947 */ /* 0x018fea0003800000 */
[----:B------:R-:W3:Y:S02]  /*0cd0*/  LDC R9, c[0x0][0x64c] ;  /* 0x00019300ff097b82 */ /* 0x000ee40000000800 */
[----:B---3--:R-:W-:-:S05]  /*0ce0*/  IADD3 R9, P0, R30, R9, RZ ;  /* 0x000000091e097210 */ /* 0x008fca0007f1e0ff */
        /* <DEDUP_REMOVED lines=8> */
.L_x_7:
[----:B-1----:R-:W-:Y:S01]  /*0d70*/  SHF.R.U64 R4, R4, R15, R5 ;  /* 0x0000000f04047219 */ /* 0x002fe20000001205 */
[----:B--2---:R-:W-:Y:S01]  /*0d80*/  VIADD R5, R22, 0xffffffff ;  /* 0xffffffff16057836 */ /* 0x004fe20000000000 */
[----:B------:R-:W-:Y:S01]  /*0d90*/  LOP3.LUT R11, R28, R11, RZ, 0xc0, !PT ;  /* 0x0000000b1c0b7212 */ /* 0x000fe200078ec0ff */
[----:B------:R-:W-:Y:S02]  /*0da0*/  IMAD.MOV R12, RZ, RZ, -R12 ;  /* 0x000000ffff0c7224 */ /* 0x000fe400078e0a0c */
[----:B------:R-:W-:Y:S01]  /*0db0*/  IMAD.MOV R6, RZ, RZ, -R4 ;  /* 0x000000ffff067224 */ /* 0x000fe200078e0a04 */
[----:B------:R-:W-:Y:S01]  /*0dc0*/  LOP3.LUT R5, R20, R5, RZ, 0xc0, !PT ;  /* 0x0000000514057212 */ /* 0x000fe200078ec0ff */
[----:B------:R-:W-:Y:S02]  /*0dd0*/  @P3 IMAD R0, R14, R12, R3 ;  /* 0x0000000c0e003224 */ /* 0x000fe400078e0203 */
[----:B------:R-:W-:Y:S02]  /*0de0*/  IMAD R11, R10, R4, R11 ;  /* 0x000000040a0b7224 */ /* 0x000fe400078e020b */
[----:B0-----:R-:W-:-:S02]  /*0df0*/  IMAD R3, R6, R21, R30 ;  /* 0x0000001506037224 */ /* 0x001fc400078e021e */
[----:B------:R-:W-:Y:S02]  /*0e00*/  IMAD R74, R11, R74, R0 ;  /* 0x0000004a0b4a7224 */ /* 0x000fe400078e0200 */
[----:B------:R-:W-:Y:S02]  /*0e10*/  IMAD R3, R3, R22, R5 ;  /* 0x0000001603037224 */ /* 0x000fe400078e0205 */
[----:B------:R-:W-:-:S03]  /*0e20*/  IMAD.MOV.U32 R0, RZ, RZ, 0x1 ;  /* 0x00000001ff007424 */ /* 0x000fc600078e00ff */
[----:B------:R-:W-:Y:S02]  /*0e30*/  SEL R75, R3, R74, !P3 ;  /* 0x0000004a034b7207 */ /* 0x000fe40005800000 */
[----:B------:R-:W-:-:S07]  /*0e40*/  SEL R74, R74, R3, !P3 ;  /* 0x000000034a4a7207 */ /* 0x000fce0005800000 */
.L_x_5:
[----:B------:R-:W-:-:S08]  /*0e50*/  NOP ;  /* 0x0000000000007918 */ /* 0x000fd00000000000 */
[----:B------:R-:W0:Y:S02]  /*0e60*/  USETMAXREG.TRY_ALLOC.CTAPOOL UP0, 0xe8 ;  /* 0x000000e8000079c8 */ /* 0x000e240008000600 */
[----:B0-----:R-:W-:-:S13]  /*0e70*/  PLOP3.LUT P0, PT, PT, PT, UP0, 0x80, 0x0 ;  /* 0x000000000000781c */ /* 0x001fda0003f0f008 */
[----:B------:R-:W-:Y:S05]  /*0e80*/  @!P0 BRA `(.L_x_5) ;  /* 0xfffffffc00f08947 */ /* 0x000fea000383ffff */
[----:B------:R-:W-:Y:S01]  /*0e90*/  ULDC.64 UR4, c[0x0][0x598] ;  /* 0x0001660000047ab9 */ /* 0x000fe20000000a00 */
[----:B------:R-:W-:Y:S01]  /*0ea0*/  ULDC.64 UR36, c[0x0][0x208] ;  /* 0x0000820000247ab9 */ /* 0x000fe20000000a00 */
[----:B------:R-:W-:-:S04]  /*0eb0*/  ISETP.NE.U32.AND P0, PT, RZ, UR4, PT ;  /* 0x00000004ff007c0c */ /* 0x000fc8000bf05070 */
[----:B------:R-:W-:-:S13]  /*0ec0*/  ISETP.NE.AND.EX P0, PT, RZ, UR5, PT, P0 ;  /* 0x00000005ff007c0c */ /* 0x000fda000bf05300 */
[----:B------:R-:W-:Y:S05]  /*0ed0*/  @!P0 BRA `(.L_x_8) ;  /* 0x00000000001c8947 */ /* 0x000fea0003800000 */
[----:B------:R-:W0:Y:S02]  /*0ee0*/  LDC.64 R4, c[0x0][0x598] ;  /* 0x00016600ff047b82 */ /* 0x000e240000000a00 */
[----:B0-----:R-:W2:Y:S02]  /*0ef0*/  LDG.E.64 R4, desc[UR36][R4.64] ;  /* 0x0000002404047981 */ /* 0x001ea4000c1e1b00 */
[----:B--2---:R-:W-:-:S04]  /*0f00*/  ISETP.NE.U32.AND P0, PT, R4, RZ, PT ;  /* 0x000000ff0400720c */ /* 0x004fc80003f05070 */
[----:B------:R-:W-:-:S13]  /*0f10*/  ISETP.NE.AND.EX P0, PT, R5, RZ, PT, P0 ;  /* 0x000000ff0500720c */ /* 0x000fda0003f05300 */
[----:B------:R-:W-:Y:S05]  /*0f20*/  @!P0 BRA `(.L_x_8) ;  /* 0x0000000000088947 */ /* 0x000fea0003800000 */
[----:B------:R0:W5:Y:S01]  /*0f30*/  LD.E R22, desc[UR36][R4.64] ;  /* 0x0000002404167980 */ /* 0x000162000c101900 */
[----:B------:R-:W-:Y:S05]  /*0f40*/  BRA `(.L_x_9) ;  /* 0x0000000000247947 */ /* 0x000fea0003800000 */
.L_x_8:
[----:B------:R-:W-:Y:S02]  /*0f50*/  ULDC.64 UR4, c[0x0][0x588] ;  /* 0x0001620000047ab9 */ /* 0x000fe40000000a00 */
[----:B------:R-:W-:-:S04]  /*0f60*/  ISETP.NE.U32.AND P0, PT, RZ, UR4, PT ;  /* 0x00000004ff007c0c */ /* 0x000fc8000bf05070 */
[----:B------:R-:W-:-:S13]  /*0f70*/  ISETP.NE.AND.EX P0, PT, RZ, UR5, PT, P0 ;  /* 0x00000005ff007c0c */ /* 0x000fda000bf05300 */
[----:B------:R-:W-:Y:S05]  /*0f80*/  @!P0 BRA `(.L_x_10) ;  /* 0x00000000000c8947 */ /* 0x000fea0003800000 */
[----:B------:R-:W0:Y:S02]  /*0f90*/  LDC.64 R22, c[0x0][0x588] ;  /* 0x00016200ff167b82 */ /* 0x000e240000000a00 */
[----:B0-----:R1:W5:Y:S01]  /*0fa0*/  LDG.E R22, desc[UR36][R22.64] ;  /* 0x0000002416167981 */ /* 0x001362000c1e1900 */
[----:B------:R-:W-:Y:S05]  /*0fb0*/  BRA `(.L_x_9) ;  /* 0x0000000000087947 */ /* 0x000fea0003800000 */
.L_x_10:
[----:B------:R-:W-:Y:S02]  /*0fc0*/  ULDC UR4, c[0x0][0x580] ;  /* 0x0001600000047ab9 */ /* 0x000fe40000000800 */
[----:B------:R-:W-:-:S07]  /*0fd0*/  IMAD.U32 R22, RZ, RZ, UR4 ;  /* 0x00000004ff167e24 */ /* 0x000fce000f8e00ff */
.L_x_9:
[----:B------:R-:W-:Y:S02]  /*0fe0*/  ULDC.64 UR4, c[0x0][0x5a0] ;  /* 0x0001680000047ab9 */ /* 0x000fe40000000a00 */
[----:B------:R-:W-:-:S04]  /*0ff0*/  ISETP.NE.U32.AND P0, PT, RZ, UR4, PT ;  /* 0x00000004ff007c0c */ /* 0x000fc8000bf05070 */
[----:B------:R-:W-:-:S13]  /*1000*/  ISETP.NE.AND.EX P0, PT, RZ, UR5, PT, P0 ;  /* 0x00000005ff007c0c */ /* 0x000fda000bf05300 */
[----:B------:R-:W-:Y:S05]  /*1010*/  @!P0 BRA `(.L_x_11) ;  /* 0x00000000001c8947 */ /* 0x000fea0003800000 */
[----:B0-----:R-:W0:Y:S02]  /*1020*/  LDC.64 R4, c[0x0][0x5a0] ;  /* 0x00016800ff047b82 */ /* 0x001e240000000a00 */
[----:B0-----:R-:W2:Y:S02]  /*1030*/  LDG.E.64 R4, desc[UR36][R4.64] ;  /* 0x0000002404047981 */ /* 0x001ea4000c1e1b00 */
[----:B--2---:R-:W-:-:S04]  /*1040*/  ISETP.NE.U32.AND P0, PT, R4, RZ, PT ;  /* 0x000000ff0400720c */ /* 0x004fc80003f05070 */
[----:B------:R-:W-:-:S13]  /*1050*/  ISETP.NE.AND.EX P0, PT, R5, RZ, PT, P0 ;  /* 0x000000ff0500720c */ /* 0x000fda0003f05300 */
[----:B------:R-:W-:Y:S05]  /*1060*/  @!P0 BRA `(.L_x_11) ;  /* 0x0000000000088947 */ /* 0x000fea0003800000 */
[----:B-1----:R0:W5:Y:S01]  /*1070*/  LD.E R23, desc[UR36][R4.64] ;  /* 0x0000002404177980 */ /* 0x002162000c101900 */
[----:B------:R-:W-:Y:S05]  /*1080*/  BRA `(.L_x_12) ;  /* 0x0000000000247947 */ /* 0x000fea0003800000 */
.L_x_11:
[----:B------:R-:W-:Y:S02]  /*1090*/  ULDC.64 UR4, c[0x0][0x590] ;  /* 0x0001640000047ab9 */ /* 0x000fe40000000a00 */
[----:B------:R-:W-:-:S04]  /*10a0*/  ISETP.NE.U32.AND P0, PT, RZ, UR4, PT ;  /* 0x00000004ff007c0c */ /* 0x000fc8000bf05070 */
[----:B------:R-:W-:-:S13]  /*10b0*/  ISETP.NE.AND.EX P0, PT, RZ, UR5, PT, P0 ;  /* 0x00000005ff007c0c */ /* 0x000fda000bf05300 */
[----:B------:R-:W-:Y:S05]  /*10c0*/  @!P0 BRA `(.L_x_13) ;  /* 0x00000000000c8947 */ /* 0x000fea0003800000 */
[----:B0-----:R-:W1:Y:S02]  /*10d0*/  LDC.64 R4, c[0x0][0x590] ;  /* 0x00016400ff047b82 */ /* 0x001e640000000a00 */
[----:B-1----:R1:W5:Y:S01]  /*10e0*/  LDG.E R23, desc[UR36][R4.64] ;  /* 0x0000002404177981 */ /* 0x002362000c1e1900 */
[----:B------:R-:W-:Y:S05]  /*10f0*/  BRA `(.L_x_12) ;  /* 0x0000000000087947 */ /* 0x000fea0003800000 */
.L_x_13:
[----:B------:R-:W-:Y:S02]  /*1100*/  ULDC UR4, c[0x0][0x584] ;  /* 0x0001610000047ab9 */ /* 0x000fe40000000800 */
[----:B-1----:R-:W-:-:S07]  /*1110*/  IMAD.U32 R23, RZ, RZ, UR4 ;  /* 0x00000004ff177e24 */ /* 0x002fce000f8e00ff */
.L_x_12:
[----:B------:R-:W-:-:S13]  /*1120*/  LOP3.LUT P0, RZ, R0, 0xff, RZ, 0xc0, !PT ;  /* 0x000000ff00ff7812 */ /* 0x000fda000780c0ff */
[----:B------:R-:W-:Y:S05]  /*1130*/  @!P0 EXIT ;  /* 0x000000000000894d */ /* 0x000fea0003800000 */
[----:B------:R-:W-:Y:S01]  /*1140*/  ULDC UR4, c[0x0][0x28c] ;  /* 0x0000a30000047ab9 */ /* 0x000fe20000000800 */
[----:B------:R-:W-:Y:S01]  /*1150*/  UMOV UR38, URZ ;  /* 0x0000003f00267c82 */ /* 0x000fe20008000000 */
[----:B------:R-:W-:Y:S01]  /*1160*/  UIADD3 UR4, UR4, 0x1f, URZ ;  /* 0x0000001f04047890 */ /* 0x000fe2000fffe03f */
[----:B------:R-:W-:-:S03]  /*1170*/  UMOV UR39, URZ ;  /* 0x0000003f00277c82 */ /* 0x000fc60008000000 */
[----:B------:R-:W-:-:S04]  /*1180*/  USHF.R.S32.HI UR5, URZ, 0x1f, UR4 ;  /* 0x0000001f3f057899 */ /* 0x000fc80008011404 */
[----:B------:R-:W-:-:S04]  /*1190*/  ULEA.HI UR5, UR5, UR4, URZ, 0x5 ;  /* 0x0000000405057291 */ /* 0x000fc8000f8f283f */
[----:B------:R-:W-:-:S12]  /*11a0*/  USHF.R.S32.HI UR40, URZ, 0x5, UR5 ;  /* 0x000000053f287899 */ /* 0x000fd80008011405 */
.L_x_131:
[----:B------:R-:W-:Y:S01]  /*11b0*/  LOP3.LUT R0, R18, 0x80, RZ, 0xc0, !PT ;  /* 0x0000008012007812 */ /* 0x000fe200078ec0ff */
[----:B------:R-:W2:Y:S01]  /*11c0*/  S2UR UR7, SR_CgaCtaId ;  /* 0x00000000000779c3 */ /* 0x000ea20000008800 */
[----:B------:R-:W-:Y:S02]  /*11d0*/  UMOV UR6, 0x400 ;  /* 0x0000040000067882 */ /* 0x000fe40000000000 */
[----:B------:R-:W-:-:S06]  /*11e0*/  SHF.R.U32.HI R0, RZ, 0x7, R0 ;  /* 0x00000007ff007819 */ /* 0x000fcc0000011600 */
[----:B---3--:R-:W3:Y:S01]  /*11f0*/  SHFL.IDX PT, R0, R0, RZ, 0x1f ;  /* 0x00001fff00007589 */ /* 0x008ee200000e0000 */
[----:B--2---:R-:W-:Y:S01]  /*1200*/  ULEA UR42, UR7, UR6, 0x18 ;  /* 0x00000006072a7291 */ /* 0x004fe2000f8ec03f */
[----:B---3--:R-:W-:-:S13]  /*1210*/  R2UR UR4, R0 ;  /* 0x00000000000472ca */ /* 0x008fda00000e0000 */
[----:B------:R-:W-:-:S04]  /*1220*/  ULEA.HI UR5, UR4, UR4, URZ, 0x1 ;  /* 0x0000000404057291 */ /* 0x000fc8000f8f083f */
[----:B------:R-:W-:-:S04]  /*1230*/  ULOP3.LUT UR5, UR5, 0x1ffffe, URZ, 0xc0, !UPT ;  /* 0x001ffffe05057892 */ /* 0x000fc8000f8ec03f */
[----:B------:R-:W-:-:S03]  /*1240*/  UIADD3 UR5, UR4, -UR5, URZ ;  /* 0x8000000504057290 */ /* 0x000fc6000fffe03f */
[----:B------:R-:W-:Y:S01]  /*1250*/  ULDC UR4, c[0x0][0x28c] ;  /* 0x0000a30000047ab9 */ /* 0x000fe20000000800 */
[----:B------:R-:W-:Y:S01]  /*1260*/  ULEA UR5, UR5, UR42, 0xb ;  /* 0x0000002a05057291 */ /* 0x000fe2000f8e583f */
[----:B------:R-:W-:-:S03]  /*1270*/  ISETP.LT.AND P0, PT, RZ, UR4, PT ;  /* 0x00000004ff007c0c */ /* 0x000fc6000bf01270 */
[----:B------:R-:W-:-:S04]  /*1280*/  UIADD3 UR5, UR5, 0x280, URZ ;  /* 0x0000028005057890 */ /* 0x000fc8000fffe03f */
[----:B------:R-:W-:-:S04]  /*1290*/  USHF.R.U32.HI UR5, URZ, 0x4, UR5 ;  /* 0x000000043f057899 */ /* 0x000fc80008011605 */
[----:B------:R-:W-:-:S04]  /*12a0*/  ULOP3.LUT UR5, UR5, 0x3fff, URZ, 0xc0, !UPT ;  /* 0x00003fff05057892 */ /* 0x000fc8000f8ec03f */
[----:B------:R-:W-:Y:S01]  /*12b0*/  ULOP3.LUT UR41, UR5, 0x10000, URZ, 0xfc, !UPT ;  /* 0x0001000005297892 */ /* 0x000fe2000f8efc3f */
[----:B01--4-:R-:W-:Y:S11]  /*12c0*/  @P0 BRA `(.L_x_14) ;  /* 0x0000000000400947 */ /* 0x013ff60003800000 */
[----:B------:R-:W-:Y:S01]  /*12d0*/  MOV R0, 0x0 ;  /* 0x0000000000007802 */ /* 0x000fe20000000f00 */
[----:B------:R-:W-:Y:S01]  /*12e0*/  ULDC.64 UR4, c[0x4][0x68] ;  /* 0x01001a0000047ab9 */ /* 0x000fe20000000a00 */
[----:B------:R-:W-:Y:S01]  /*12f0*/  ULDC.64 UR6, c[0x4][0x8] ;  /* 0x0100020000067ab9 */ /* 0x000fe20000000a00 */
[----:B01----:R-:W-:Y:S01]  /*1300*/  IMAD.U32 R4, RZ, RZ, UR4 ;  /* 0x00000004ff047e24 */ /* 0x003fe2000f8e00ff */
[----:B------:R0:W1:Y:S01]  /*1310*/  LDC.64 R14, c[0x4][R0] ;  /* 0x01000000000e7b82 */ /* 0x0000620000000a00 */
[----:B------:R-:W-:Y:S01]  /*1320*/  IMAD.U32 R5, RZ, RZ, UR5 ;  /* 0x00000005ff057e24 */ /* 0x000fe2000f8e00ff */
[----:B------:R-:W-:Y:S01]  /*1330*/  ULDC.64 UR4, c[0x4][0x70] ;  /* 0x01001c0000047ab9 */ /* 0x000fe20000000a00 */
[----:B------:R-:W-:Y:S02]  /*1340*/  IMAD.U32 R10, RZ, RZ, UR6 ;  /* 0x00000006ff0a7e24 */ /* 0x000fe4000f8e00ff */
[----:B------:R-:W-:Y:S02]  /*1350*/  IMAD.U32 R6, RZ, RZ, UR4 ;  /* 0x00000004ff067e24 */ /* 0x000fe4000f8e00ff */
[----:B------:R-:W-:-:S02]  /*1360*/  IMAD.U32 R7, RZ, RZ, UR5 ;  /* 0x00000005ff077e24 */ /* 0x000fc4000f8e00ff */
[----:B------:R-:W-:Y:S02]  /*1370*/  IMAD.U32 R11, RZ, RZ, UR7 ;  /* 0x00000007ff0b7e24 */ /* 0x000fe4000f8e00ff */
[----:B------:R-:W-:Y:S02]  /*1380*/  IMAD.MOV.U32 R8, RZ, RZ, 0x1e1 ;  /* 0x000001e1ff087424 */ /* 0x000fe400078e00ff */
[----:B------:R-:W-:Y:S02]  /*1390*/  IMAD.MOV.U32 R12, RZ, RZ, 0x1 ;  /* 0x00000001ff0c7424 */ /* 0x000fe400078e00ff */
[----:B0-----:R-:W-:-:S07]  /*13a0*/  IMAD.MOV.U32 R13, RZ, RZ, RZ ;  /* 0x000000ffff0d7224 */ /* 0x001fce00078e00ff */
[----:B------:R-:W-:-:S07]  /*13b0*/  LEPC R20, `(.L_x_14) ;  /* 0x000000001014794e */ /* 0x000fce0000000000 */
[----:B-1---5:R-:W-:Y:S05]  /*13c0*/  CALL.ABS.NOINC R14 ;  /* 0x000000000e007343 */ /* 0x022fea0003c00000 */
.L_x_14:
[----:B------:R-:W-:-:S04]  /*13d0*/  LOP3.LUT R0, R19, 0x1, RZ, 0xfc, !PT ;  /* 0x0000000113007812 */ /* 0x000fc800078efcff */
[----:B------:R-:W-:-:S13]  /*13e0*/  ISETP.NE.AND P0, PT, R0, 0x3, PT ;  /* 0x000000030000780c */ /* 0x000fda0003f05270 */
[----:B------:R-:W-:Y:S05]  /*13f0*/  @!P0 BRA `(.L_x_15) ;  /* 0x0000000000048947 */ /* 0x000fea0003800000 */
[----:B------:R-:W-:Y:S01]  /*1400*/  BPT.TRAP 0x1 ;  /* 0x000000040000795c */ /* 0x000fe20000300000 */
.L_x_15:
[----:B------:R-:W-:Y:S02]  /*1410*/  IMAD.U32 R3, RZ, RZ, UR39 ;  /* 0x00000027ff037e24 */ /* 0x000fe4000f8e00ff */
[----:B------:R-:W-:-:S03]  /*1420*/  IMAD.U32 R0, RZ, RZ, UR38 ;  /* 0x00000026ff007e24 */ /* 0x000fc6000f8e00ff */
[----:B------:R-:W-:Y:S02]  /*1430*/  LEA R3, R3, UR42, 0x3 ;  /* 0x0000002a03037c11 */ /* 0x000fe4000f8e18ff */
[----:B------:R-:W-:-:S04]  /*1440*/  SHF.L.U32 R0, R0, 0x1f, RZ ;  /* 0x0000001f00007819 */ /* 0x000fc800000006ff */
[----:B------:R2:W3:Y:S01]  /*1450*/  SYNCS.PHASECHK.TRANS64.TRYWAIT P1, [R3+URZ], R0 ;  /* 0x00000000030075a7 */ /* 0x0004e2000802017f */
[----:B------:R-:W-:Y:S05]  /*1460*/  @!P0 BRA `(.L_x_16) ;  /* 0x0000000000048947 */ /* 0x000fea0003800000 */
[----:B------:R-:W-:Y:S01]  /*1470*/  BPT.TRAP 0x1 ;  /* 0x000000040000795c */ /* 0x000fe20000300000 */
.L_x_16:
[----:B---3--:R-:W-:Y:S05]  /*1480*/  @P1 BRA `(.L_x_17) ;  /* 0x0000000000081947 */ /* 0x008fea0003800000 */
[----:B------:R-:W3:Y:S02]  /*1490*/  SYNCS.PHASECHK.TRANS64.TRYWAIT P1, [R3+URZ], R0 ;  /* 0x00000000030075a7 */ /* 0x000ee4000802017f */
[----:B---3--:R-:W-:Y:S05]  /*14a0*/  @!P1 BRA `(.L_x_18) ;  /* 0x0000005800d09947 */ /* 0x008fea0003800000 */
.L_x_17:
[----:B------:R-:W-:-:S04]  /*14b0*/  UISETP.LT.AND UP0, UPT, UR40, 0x1, UPT ;  /* 0x000000012800788c */ /* 0x000fc8000bf01270 */
[----:B------:R-:W-:-:S06]  /*14c0*/  USEL UR4, UR40, 0x1, UP0 ;  /* 0x0000000128047887 */ /* 0x000fcc0008000000 */
[----:B--23--:R-:W-:Y:S01]  /*14d0*/  IMAD.U32 R0, RZ, RZ, UR4 ;  /* 0x00000004ff007e24 */ /* 0x00cfe2000f8e00ff */
[----:B------:R-:W-:Y:S05]  /*14e0*/  WARPSYNC.ALL ;  /* 0x0000000000007948 */ /* 0x000fea0003800000 */
[----:B------:R-:W-:-:S04]  /*14f0*/  IADD3 R0, -R0, UR40, RZ ;  /* 0x0000002800007c10 */ /* 0x000fc8000fffe1ff */
[----:B------:R-:W-:Y:S01]  /*1500*/  ISETP.GE.AND P1, PT, R0, 0x1, PT ;  /* 0x000000010000780c */ /* 0x000fe20003f26270 */
[----:B------:R-:W-:Y:S01]  /*1510*/  UIADD3 UR4, UR42, 0x2e280, URZ ;  /* 0x0002e2802a047890 */ /* 0x000fe2000fffe03f */
[----:B------:R-:W-:Y:S01]  /*1520*/  WARPGROUP.ARRIVE ;  /* 0x00000000000079c5 */ /* 0x000fe20000000000 */
[----:B------:R-:W-:Y:S02]  /*1530*/  ULEA UR8, UR39, UR41, 0x9 ;  /* 0x0000002927087291 */ /* 0x000fe4000f8e483f */
[----:B------:R-:W-:Y:S01]  /*1540*/  USHF.R.U32.HI UR4, URZ, 0x4, UR4 ;  /* 0x000000043f047899 */ /* 0x000fe20008011604 */
[----:B------:R-:W-:Y:S01]  /*1550*/  UMOV UR9, 0xc0000010 ;  /* 0xc000001000097882 */ /* 0x000fe20000000000 */
[----:B------:R-:W-:Y:S02]  /*1560*/  UMOV UR11, 0xc0000010 ;  /* 0xc0000010000b7882 */ /* 0x000fe40000000000 */
[----:B------:R-:W-:Y:S01]  /*1570*/  ULOP3.LUT UR4, UR4, 0x3fff, URZ, 0xc0, !UPT ;  /* 0x00003fff04047892 */ /* 0x000fe2000f8ec03f */
[----:B------:R-:W-:Y:S01]  /*1580*/  UMOV UR16, UR8 ;  /* 0x0000000800107c82 */ /* 0x000fe20008000000 */
[----:B------:R-:W-:-:S02]  /*1590*/  UMOV UR17, UR9 ;  /* 0x0000000900117c82 */ /* 0x000fc40008000000 */
[----:B------:R-:W-:Y:S01]  /*15a0*/  ULOP3.LUT UR4, UR4, 0x10000, URZ, 0xfc, !UPT ;  /* 0x0001000004047892 */ /* 0x000fe2000f8efc3f */
[----:B------:R-:W-:Y:S01]  /*15b0*/  UMOV UR19, 0xc0000010 ;  /* 0xc000001000137882 */ /* 0x000fe20000000000 */
[----:B------:R-:W-:Y:S02]  /*15c0*/  UMOV UR12, UR8 ;  /* 0x00000008000c7c82 */ /* 0x000fe40008000000 */
[----:B------:R-:W-:Y:S01]  /*15d0*/  UIMAD UR10, UR39, 0x60, UR4 ;  /* 0x00000060270a78a4 */ /* 0x000fe2000f8e0204 */
[----:B------:R-:W-:Y:S01]  /*15e0*/  UMOV UR13, UR9 ;  /* 0x00000009000d7c82 */ /* 0x000fe20008000000 */
[----:B------:R-:W-:Y:S02]  /*15f0*/  UMOV UR15, 0xc0000010 ;  /* 0xc0000010000f7882 */ /* 0x000fe40000000000 */
[----:B------:R-:W-:Y:S02]  /*1600*/  UIADD3 UR18, UR10, 0x20, URZ ;  /* 0x000000200a127890 */ /* 0x000fe4000fffe03f */
[----:B------:R-:W-:-:S02]  /*1610*/  UIADD3 UR14, UR10, 0x40, URZ ;  /* 0x000000400a0e7890 */ /* 0x000fc4000fffe03f */
[----:B------:R-:W-:Y:S02]  /*1620*/  UIADD3 UR5, UR8, 0x100, URZ ;  /* 0x0000010008057890 */ /* 0x000fe4000fffe03f */
[----:B------:R-:W-:Y:S03]  /*1630*/  IGMMA.64x16x32.S8.S8 R64, gdesc[UR8], RZ, !UPT, gsb0 ;  /* 0x00600000084079f1 */ /* 0x000fe6000c0410ff */
[----:B------:R-:W-:Y:S02]  /*1640*/  WARPGROUP.DEPBAR.LE gsb0, 0x0 ;  /* 0x00008000000079c5 */ /* 0x000fe40000010000 */
[----:B------:R-:W-:-:S06]  /*1650*/  WARPGROUP.ARRIVE ;  /* 0x00000000000079c5 */ /* 0x000fcc0000000000 */
[----:B------:R-:W-:Y:S03]  /*1660*/  IGMMA.64x16x32.S8.S8 R48, gdesc[UR16], RZ, !UPT, gsb0 ;  /* 0x00600000103079f1 */ /* 0x000fe6000c0410ff */
[----:B------:R-:W-:Y:S02]  /*1670*/  WARPGROUP.DEPBAR.LE gsb0, 0x0 ;  /* 0x00008000000079c5 */ /* 0x000fe40000010000 */
[----:B------:R-:W-:-:S06]  /*1680*/  WARPGROUP.ARRIVE ;  /* 0x00000000000079c5 */ /* 0x000fcc0000000000 */
[----:B------:R-:W-:Y:S01]  /*1690*/  IGMMA.64x16x32.S8.S8 R32, gdesc[UR12], RZ, !UPT, gsb0 ;  /* 0x006000000c2079f1 */ /* 0x000fe2000c0410ff */
[----:B------:R-:W-:Y:S01]  /*16a0*/  UMOV UR12, UR5 ;  /* 0x00000005000c7c82 */ /* 0x000fe20008000000 */
[----:B------:R-:W-:Y:S01]  /*16b0*/  UMOV UR13, 0xc0000010 ;  /* 0xc0000010000d7882 */ /* 0x000fe20000000000 */
[----:B------:R-:W-:Y:S01]  /*16c0*/  UMOV UR16, UR12 ;  /* 0x0000000c00107c82 */ /* 0x000fe20008000000 */
[----:B------:R-:W-:Y:S01]  /*16d0*/  UMOV UR17, UR13 ;  /* 0x0000000d00117c82 */ /* 0x000fe20008000000 */
[----:B------:R-:W-:Y:S01]  /*16e0*/  UMOV UR8, UR12 ;  /* 0x0000000c00087c82 */ /* 0x000fe20008000000 */
[----:B------:R-:W-:Y:S01]  /*16f0*/  UMOV UR9, UR13 ;  /* 0x0000000d00097c82 */ /* 0x000fe20008000000 */
[----:B------:R-:W-:Y:S02]  /*1700*/  WARPGROUP.DEPBAR.LE gsb0, 0x0 ;  /* 0x00008000000079c5 */ /* 0x000fe40000010000 */
[----:B------:R-:W-:-:S06]  /*1710*/  WARPGROUP.ARRIVE ;  /* 0x00000000000079c5 */ /* 0x000fcc0000000000 */
[----:B------:R-:W-:Y:S03]  /*1720*/  IGMMA.64x16x32.S8.S8 R24, gdesc[UR12], RZ, !UPT, gsb0 ;  /* 0x006000000c1879f1 */ /* 0x000fe6000c0410ff */
[----:B------:R-:W-:Y:S02]  /*1730*/  WARPGROUP.DEPBAR.LE gsb0, 0x0 ;  /* 0x00008000000079c5 */ /* 0x000fe40000010000 */
[----:B------:R-:W-:-:S06]  /*1740*/  WARPGROUP.ARRIVE ;  /* 0x00000000000079c5 */ /* 0x000fcc0000000000 */
[----:B------:R-:W-:Y:S03]  /*1750*/  IGMMA.64x16x32.S8.S8 R40, gdesc[UR16], RZ, !UPT, gsb0 ;  /* 0x00600000102879f1 */ /* 0x000fe6000c0410ff */
[----:B------:R-:W-:Y:S02]  /*1760*/  WARPGROUP.DEPBAR.LE gsb0, 0x0 ;  /* 0x00008000000079c5 */ /* 0x000fe40000010000 */
[----:B------:R-:W-:-:S06]  /*1770*/  WARPGROUP.ARRIVE ;  /* 0x00000000000079c5 */ /* 0x000fcc0000000000 */
[----:B------:R-:W-:Y:S03]  /*1780*/  IGMMA.64x16x32.S8.S8 R56, gdesc[UR8], RZ, !UPT, gsb0 ;  /* 0x00600000083879f1 */ /* 0x000fe6000c0410ff */
[----:B------:R-:W-:Y:S02]  /*1790*/  WARPGROUP.DEPBAR.LE gsb0, 0x0 ;  /* 0x00008000000079c5 */ /* 0x000fe40000010000 */
[----:B------:R-:W-:Y:S05]  /*17a0*/  @!P1 BRA `(.L_x_19) ;  /* 0x0000000400349947 */ /* 0x000fea0003800000 */
[----:B------:R-:W-:-:S04]  /*17b0*/  UIADD3 UR5, UR39, 0x1, URZ ;  /* 0x0000000127057890 */ /* 0x000fc8000fffe03f */
[----:B------:R-:W-:-:S04]  /*17c0*/  UISETP.NE.AND UP0, UPT, UR5, 0x17, UPT ;  /* 0x000000170500788c */ /* 0x000fc8000bf05270 */
[----:B------:R-:W-:Y:S02]  /*17d0*/  USEL UR6, URZ, 0x1, UP0 ;  /* 0x000000013f067887 */ /* 0x000fe40008000000 */
[----:B------:R-:W-:Y:S02]  /*17e0*/  USEL UR5, UR5, URZ, UP0 ;  /* 0x0000003f05057287 */ /* 0x000fe40008000000 */
[----:B------:R-:W-:-:S06]  /*17f0*/  ULOP3.LUT UR6, UR38, UR6, URZ, 0x3c, !UPT ;  /* 0x0000000626067292 */ /* 0x000fcc000f8e3c3f */
[----:B01----:R-:W-:Y:S01]  /*1800*/  IMAD.U32 R5, RZ, RZ, UR6 ;  /* 0x00000006ff057e24 */ /* 0x003fe2000f8e00ff */
[----:B------:R-:W-:-:S06]  /*1810*/  UMOV UR6, UR39 ;  /* 0x0000002700067c82 */ /* 0x000fcc0008000000 */
.L_x_26:
[----:B01----:R-:W-:Y:S05]  /*1820*/  @!P0 BRA `(.L_x_20) ;  /* 0x0000000000048947 */ /* 0x003fea0003800000 */
[----:B------:R-:W-:Y:S01]  /*1830*/  BPT.TRAP 0x1 ;  /* 0x000000040000795c */ /* 0x000fe20000300000 */
.L_x_20:
[----:B------:R-:W0:Y:S01]  /*1840*/  S2UR UR8, SR_CgaCtaId ;  /* 0x00000000000879c3 */ /* 0x000e220000008800 */
[----:B------:R-:W-:Y:S01]  /*1850*/  UMOV UR7, 0x400 ;  /* 0x0000040000077882 */ /* 0x000fe20000000000 */
[----:B------:R-:W-:Y:S01]  /*1860*/  SHF.L.U32 R3, R5, 0x1f, RZ ;  /* 0x0000001f05037819 */ /* 0x000fe200000006ff */
[----:B0-----:R-:W-:-:S04]  /*1870*/  ULEA UR20, UR8, UR7, 0x18 ;  /* 0x0000000708147291 */ /* 0x001fc8000f8ec03f */
[----:B------:R-:W-:-:S09]  /*1880*/  ULEA UR7, UR5, UR20, 0x3 ;  /* 0x0000001405077291 */ /* 0x000fd2000f8e183f */
[----:B------:R0:W1:Y:S01]  /*1890*/  SYNCS.PHASECHK.TRANS64.TRYWAIT P1, [UR7], R3 ;  /* 0x00000003ff0075a7 */ /* 0x0000620008020147 */
[----:B------:R-:W-:Y:S05]  /*18a0*/  @!P0 BRA `(.L_x_21) ;  /* 0x0000000000048947 */ /* 0x000fea0003800000 */
[----:B------:R-:W-:Y:S01]  /*18b0*/  BPT.TRAP 0x1 ;  /* 0x000000040000795c */ /* 0x000fe20000300000 */
.L_x_21:
[----:B-1----:R-:W-:Y:S05]  /*18c0*/  @P1 BRA `(.L_x_22) ;  /* 0x0000000000081947 */ /* 0x002fea0003800000 */
[----:B------:R-:W1:Y:S02]  /*18d0*/  SYNCS.PHASECHK.TRANS64.TRYWAIT P1, [UR7], R3 ;  /* 0x00000003ff0075a7 */ /* 0x000e640008020147 */
[----:B-1----:R-:W-:Y:S05]  /*18e0*/  @!P1 BRA `(.L_x_23) ;  /* 0x0000005400d49947 */ /* 0x002fea0003800000 */
.L_x_22:
[----:B------:R-:W-:Y:S01]  /*18f0*/  ULEA UR8, UR5, UR41, 0x9 ;  /* 0x0000002905087291 */ /* 0x000fe2000f8e483f */
[----:B------:R-:W-:Y:S01]  /*1900*/  WARPGROUP.ARRIVE ;  /* 0x00000000000079c5 */ /* 0x000fe20000000000 */
[----:B------:R-:W-:Y:S01]  /*1910*/  UIMAD UR10, UR5, 0x60, UR4 ;  /* 0x00000060050a78a4 */ /* 0x000fe2000f8e0204 */
[----:B------:R-:W-:Y:S01]  /*1920*/  UMOV UR9, 0xc0000010 ;  /* 0xc000001000097882 */ /* 0x000fe20000000000 */
[----:B------:R-:W-:Y:S02]  /*1930*/  UMOV UR11, 0xc0000010 ;  /* 0xc0000010000b7882 */ /* 0x000fe40000000000 */
[----:B------:R-:W-:Y:S01]  /*1940*/  UIADD3 UR14, UR10, 0x20, URZ ;  /* 0x000000200a0e7890 */ /* 0x000fe2000fffe03f */
[----:B------:R-:W-:Y:S01]  /*1950*/  UMOV UR12, UR8 ;  /* 0x00000008000c7c82 */ /* 0x000fe20008000000 */
[----:B------:R-:W-:Y:S01]  /*1960*/  UMOV UR13, UR9 ;  /* 0x00000009000d7c82 */ /* 0x000fe20008000000 */
[----:B------:R-:W-:Y:S02]  /*1970*/  UMOV UR15, 0xc0000010 ;  /* 0xc0000010000f7882 */ /* 0x000fe40000000000 */
[----:B------:R-:W-:Y:S01]  /*1980*/  IGMMA.64x16x32.S8.S8 R64, gdesc[UR8], R64, gsb0 ;  /* 0x00600000084079f1 */ /* 0x000fe20008041040 */
[----:B------:R-:W-:Y:S01]  /*1990*/  UIADD3 UR18, UR10, 0x40, URZ ;  /* 0x000000400a127890 */ /* 0x000fe2000fffe03f */
[----:B------:R-:W-:Y:S01]  /*19a0*/  UMOV UR16, UR8 ;  /* 0x0000000800107c82 */ /* 0x000fe20008000000 */
[----:B------:R-:W-:Y:S01]  /*19b0*/  UMOV UR17, UR9 ;  /* 0x0000000900117c82 */ /* 0x000fe20008000000 */
[----:B------:R-:W-:Y:S01]  /*19c0*/  UMOV UR19, 0xc0000010 ;  /* 0xc000001000137882 */ /* 0x000fe20000000000 */
[----:B------:R-:W-:Y:S01]  /*19d0*/  UIADD3 UR7, UR8, 0x100, URZ ;  /* 0x0000010008077890 */ /* 0x000fe2000fffe03f */
[----:B------:R-:W-:-:S02]  /*19e0*/  WARPGROUP.DEPBAR.LE gsb0, 0x0 ;  /* 0x00008000000079c5 */ /* 0x000fc40000010000 */
[----:B------:R-:W-:-:S06]  /*19f0*/  WARPGROUP.ARRIVE ;  /* 0x00000000000079c5 */ /* 0x000fcc0000000000 */
[----:B------:R-:W-:Y:S03]  /*1a00*/  IGMMA.64x16x32.S8.S8 R48, gdesc[UR12], R48, gsb0 ;  /* 0x006000000c3079f1 */ /* 0x000fe60008041030 */
[----:B------:R-:W-:Y:S02]  /*1a10*/  WARPGROUP.DEPBAR.LE gsb0, 0x0 ;  /* 0x00008000000079c5 */ /* 0x000fe40000010000 */
[----:B------:R-:W-:-:S06]  /*1a20*/  WARPGROUP.ARRIVE ;  /* 0x00000000000079c5 */ /* 0x000fcc0000000000 */
[----:B------:R-:W-:Y:S01]  /*1a30*/  IGMMA.64x16x32.S8.S8 R32, gdesc[UR16], R32, gsb0 ;  /* 0x00600000102079f1 */ /* 0x000fe20008041020 */
        /* <DEDUP_REMOVED lines=8> */
[----:B------:R-:W-:Y:S03]  /*1ac0*/  IGMMA.64x16x32.S8.S8 R24, gdesc[UR16], R24, gsb0 ;  /* 0x00600000101879f1 */ /* 0x000fe60008041018 */
[----:B------:R-:W-:Y:S02]  /*1ad0*/  WARPGROUP.DEPBAR.LE gsb0, 0x0 ;  /* 0x00008000000079c5 */ /* 0x000fe40000010000 */
[----:B------:R-:W-:-:S06]  /*1ae0*/  WARPGROUP.ARRIVE ;  /* 0x00000000000079c5 */ /* 0x000fcc0000000000 */
[----:B------:R-:W-:Y:S03]  /*1af0*/  IGMMA.64x16x32.S8.S8 R40, gdesc[UR12], R40, gsb0 ;  /* 0x006000000c2879f1 */ /* 0x000fe60008041028 */
[----:B------:R-:W-:Y:S02]  /*1b00*/  WARPGROUP.DEPBAR.LE gsb0, 0x0 ;  /* 0x00008000000079c5 */ /* 0x000fe40000010000 */
[----:B------:R-:W-:-:S06]  /*1b10*/  WARPGROUP.ARRIVE ;  /* 0x00000000000079c5 */ /* 0x000fcc0000000000 */
[----:B------:R-:W-:Y:S03]  /*1b20*/  IGMMA.64x16x32.S8.S8 R56, gdesc[UR8], R56, gsb0 ;  /* 0x00600000083879f1 */ /* 0x000fe60008041038 */
[----:B------:R-:W-:Y:S02]  /*1b30*/  WARPGROUP.DEPBAR.LE gsb0, 0x0 ;  /* 0x00008000000079c5 */ /* 0x000fe40000010000 */
[----:B------:R-:W-:Y:S05]  /*1b40*/  @!P0 BRA `(.L_x_24) ;  /* 0x0000000000048947 */ /* 0x000fea0003800000 */
[----:B------:R-:W-:Y:S01]  /*1b50*/  BPT.TRAP 0x1 ;  /* 0x000000040000795c */ /* 0x000fe20000300000 */
.L_x_24:
[----:B------:R-:W-:Y:S01]  /*1b60*/  ULEA UR7, UR6, UR20, 0x3 ;  /* 0x0000001406077291 */ /* 0x000fe2000f8e183f */
[----:B------:R-:W-:-:S03]  /*1b70*/  ISETP.GT.U32.AND P1, PT, R19, 0x1, PT ;  /* 0x000000011300780c */ /* 0x000fc60003f24070 */
[----:B------:R-:W-:-:S04]  /*1b80*/  UIADD3 UR7, UR7, 0xb8, URZ ;  /* 0x000000b807077890 */ /* 0x000fc8000fffe03f */
[----:B------:R-:W-:-:S09]  /*1b90*/  UPRMT UR7, URZ, 0x654, UR7 ;  /* 0x000006543f077896 */ /* 0x000fd20008000007 */
[----:B------:R-:W-:Y:S01]  /*1ba0*/  SYNCS.ARRIVE.TRANS64.RED.A1T0 RZ, [UR7], RZ ;  /* 0x000000ffffff79a7 */ /* 0x000fe20008100407 */
[----:B------:R-:W-:Y:S05]  /*1bb0*/  @P1 BRA `(.L_x_25) ;  /* 0x0000000000041947 */ /* 0x000fea0003800000 */
[----:B------:R-:W-:Y:S01]  /*1bc0*/  BPT.TRAP 0x1 ;  /* 0x000000040000795c */ /* 0x000fe20000300000 */
.L_x_25:
[----:B------:R-:W-:Y:S01]  /*1bd0*/  UIADD3 UR5, UR5, 0x1, URZ ;  /* 0x0000000105057890 */ /* 0x000fe2000fffe03f */
[C---:B------:R-:W-:Y:S01]  /*1be0*/  ISETP.GT.AND P1, PT, R0.reuse, 0x1, PT ;  /* 0x000000010000780c */ /* 0x040fe20003f24270 */
[----:B------:R-:W-:Y:S01]  /*1bf0*/  UIADD3 UR6, UR6, 0x1, URZ ;  /* 0x0000000106067890 */ /* 0x000fe2000fffe03f */
[----:B------:R-:W-:Y:S01]  /*1c00*/  VIADD R0, R0, 0xffffffff ;  /* 0xffffffff00007836 */ /* 0x000fe20000000000 */
[----:B------:R-:W-:Y:S02]  /*1c10*/  UISETP.NE.AND UP0, UPT, UR5, 0x17, UPT ;  /* 0x000000170500788c */ /* 0x000fe4000bf05270 */
[----:B------:R-:W-:Y:S02]  /*1c20*/  UISETP.NE.AND UP1, UPT, UR6, 0x17, UPT ;  /* 0x000000170600788c */ /* 0x000fe4000bf25270 */
[----:B------:R-:W-:Y:S02]  /*1c30*/  USEL UR7, URZ, 0x1, UP0 ;  /* 0x000000013f077887 */ /* 0x000fe40008000000 */
[----:B------:R-:W-:-:S02]  /*1c40*/  USEL UR5, UR5, URZ, UP0 ;  /* 0x0000003f05057287 */ /* 0x000fc40008000000 */
[----:B------:R-:W-:Y:S02]  /*1c50*/  USEL UR6, UR6, URZ, UP1 ;  /* 0x0000003f06067287 */ /* 0x000fe40008800000 */
[----:B------:R-:W-:Y:S01]  /*1c60*/  LOP3.LUT R5, R5, UR7, RZ, 0x3c, !PT ;  /* 0x0000000705057c12 */ /* 0x000fe2000f8e3cff */
[----:B------:R-:W-:Y:S09]  /*1c70*/  @P1 BRA `(.L_x_26) ;  /* 0xfffffff800e81947 */ /* 0x000ff2000383ffff */
.L_x_19:
[----:B------:R-:W2:Y:S02]  /*1c80*/  LDC R0, c[0x0][0x28c] ;  /* 0x0000a300ff007b82 */ /* 0x000ea40000000800 */
[----:B--2---:R-:W-:-:S13]  /*1c90*/  ISETP.GE.AND P1, PT, R0, 0x1, PT ;  /* 0x000000010000780c */ /* 0x004fda0003f26270 */
[----:B------:R-:W-:Y:S05]  /*1ca0*/  @!P1 BRA `(.L_x_27) ;  /* 0x0000000000489947 */ /* 0x000fea0003800000 */
[----:B------:R-:W-:Y:S05]  /*1cb0*/  @!P0 BRA `(.L_x_28) ;  /* 0x0000000000048947 */ /* 0x000fea0003800000 */
[----:B------:R-:W-:Y:S01]  /*1cc0*/  BPT.TRAP 0x1 ;  /* 0x000000040000795c */ /* 0x000fe20000300000 */
.L_x_28:
[----:B------:R-:W2:Y:S01]  /*1cd0*/  S2UR UR7, SR_CgaCtaId ;  /* 0x00000000000779c3 */ /* 0x000ea20000008800 */
[----:B------:R-:W-:Y:S01]  /*1ce0*/  UISETP.LT.AND UP0, UPT, UR40, 0x1, UPT ;  /* 0x000000012800788c */ /* 0x000fe2000bf01270 */
[----:B------:R-:W-:-:S03]  /*1cf0*/  ISETP.GT.U32.AND P0, PT, R19, 0x1, PT ;  /* 0x000000011300780c */ /* 0x000fc60003f04070 */
[----:B------:R-:W-:-:S04]  /*1d00*/  USEL UR6, UR40, 0x1, UP0 ;  /* 0x0000000128067887 */ /* 0x000fc80008000000 */
[----:B------:R-:W-:-:S04]  /*1d10*/  UIADD3 UR6, UR39, UR40, -UR6 ;  /* 0x0000002827067290 */ /* 0x000fc8000fffe806 */
[----:B------:R-:W-:-:S04]  /*1d20*/  UIMAD.WIDE.U32 UR4, UR6, -0x4de9bd37, URZ ;  /* 0xb21642c9060478a5 */ /* 0x000fc8000f8e003f */
[----:B------:R-:W-:-:S03]  /*1d30*/  USHF.R.U32.HI UR4, URZ, 0x4, UR5 ;  /* 0x000000043f047899 */ /* 0x000fc60008011605 */
[----:B------:R-:W-:Y:S01]  /*1d40*/  UMOV UR5, 0x400 ;  /* 0x0000040000057882 */ /* 0x000fe20000000000 */
[----:B------:R-:W-:Y:S02]  /*1d50*/  UIMAD UR6, UR4, -0x17, UR6 ;  /* 0xffffffe9040678a4 */ /* 0x000fe4000f8e0206 */
[----:B--2---:R-:W-:-:S04]  /*1d60*/  ULEA UR5, UR7, UR5, 0x18 ;  /* 0x0000000507057291 */ /* 0x004fc8000f8ec03f */
[----:B------:R-:W-:-:S04]  /*1d70*/  ULEA UR6, UR6, UR5, 0x3 ;  /* 0x0000000506067291 */ /* 0x000fc8000f8e183f */
[----:B------:R-:W-:-:S04]  /*1d80*/  UIADD3 UR6, UR6, 0xb8, URZ ;  /* 0x000000b806067890 */ /* 0x000fc8000fffe03f */
[----:B------:R-:W-:-:S09]  /*1d90*/  UPRMT UR6, URZ, 0x654, UR6 ;  /* 0x000006543f067896 */ /* 0x000fd20008000006 */
[----:B------:R-:W-:Y:S01]  /*1da0*/  SYNCS.ARRIVE.TRANS64.RED.A1T0 RZ, [UR6], RZ ;  /* 0x000000ffffff79a7 */ /* 0x000fe20008100406 */
[----:B------:R-:W-:Y:S05]  /*1db0*/  @P0 BRA `(.L_x_27) ;  /* 0x0000000000040947 */ /* 0x000fea0003800000 */
[----:B------:R-:W-:Y:S01]  /*1dc0*/  BPT.TRAP 0x1 ;  /* 0x000000040000795c */ /* 0x000fe20000300000 */
.L_x_27:
[----:B------:R-:W2:Y:S01]  /*1dd0*/  LDC R7, c[0x0][0x288] ;  /* 0x0000a200ff077b82 */ /* 0x000ea20000000800 */
[--C-:B------:R-:W-:Y:S01]  /*1de0*/  SHF.R.U32.HI R0, RZ, 0x2, R18.reuse ;  /* 0x00000002ff007819 */ /* 0x100fe20000011612 */
[----:B------:R-:W-:Y:S01]  /*1df0*/  IMAD R75, R75, 0x30, RZ ;  /* 0x000000304b4b7824 */ /* 0x000fe200078e02ff */
[----:B01----:R-:W-:Y:S01]  /*1e00*/  SHF.R.U32.HI R5, RZ, 0x7, R18 ;  /* 0x00000007ff057819 */ /* 0x003fe20000011612 */
[----:B------:R-:W-:Y:S01]  /*1e10*/  UIADD3 UR39, UR40, UR39, URZ ;  /* 0x0000002728277290 */ /* 0x000fe2000fffe03f */
[----:B------:R-:W-:Y:S01]  /*1e20*/  LOP3.LUT R3, R0, 0x7, RZ, 0xc0, !PT ;  /* 0x0000000700037812 */ /* 0x000fe200078ec0ff */
[C---:B------:R-:W-:Y:S01]  /*1e30*/  IMAD.SHL.U32 R12, R18.reuse, 0x2, RZ ;  /* 0x00000002120c7824 */ /* 0x040fe200078e00ff */
[----:B------:R-:W-:Y:S01]  /*1e40*/  LOP3.LUT R0, R5, 0x1, RZ, 0xc0, !PT ;  /* 0x0000000105007812 */ /* 0x000fe200078ec0ff */
[----:B------:R-:W-:Y:S01]  /*1e50*/  UISETP.GT.U32.AND UP0, UPT, UR39, 0x16, UPT ;  /* 0x000000162700788c */ /* 0x000fe2000bf04070 */
[----:B------:R-:W-:Y:S01]  /*1e60*/  LOP3.LUT R4, R18, 0x60, RZ, 0xc0, !PT ;  /* 0x0000006012047812 */ /* 0x000fe200078ec0ff */
[----:B------:R-:W-:Y:S01]  /*1e70*/  ULDC UR7, c[0x0][0x284] ;  /* 0x0000a10000077ab9 */ /* 0x000fe20000000800 */
[----:B------:R-:W-:Y:S01]  /*1e80*/  UISETP.GE.U32.AND UP1, UPT, UR40, 0x17, UPT ;  /* 0x000000172800788c */ /* 0x000fe2000bf26070 */
[----:B------:R-:W-:Y:S01]  /*1e90*/  IMAD.SHL.U32 R8, R0, 0x40, RZ ;  /* 0x0000004000087824 */ /* 0x000fe200078e00ff */
[----:B------:R-:W-:Y:S01]  /*1ea0*/  SHF.R.U32.HI R6, RZ, 0x1, R4 ;  /* 0x00000001ff067819 */ /* 0x000fe20000011604 */
[----:B------:R-:W-:Y:S01]  /*1eb0*/  UISETP.LT.U32.AND UP0, UPT, UR40, 0x17, UP0 ;  /* 0x000000172800788c */ /* 0x000fe20008701070 */
[----:B------:R-:W-:Y:S01]  /*1ec0*/  LOP3.LUT R4, R18, 0x3, RZ, 0xc0, !PT ;  /* 0x0000000312047812 */ /* 0x000fe200078ec0ff */
[----:B------:R-:W-:Y:S01]  /*1ed0*/  ULDC.64 UR8, c[0x0][0x5d0] ;  /* 0x0001740000087ab9 */ /* 0x000fe20000000a00 */
[--C-:B------:R-:W-:Y:S01]  /*1ee0*/  IADD3 R5, RZ, -R6, -R3.reuse ;  /* 0x80000006ff057210 */ /* 0x100fe20007ffe803 */
[----:B------:R-:W-:Y:S01]  /*1ef0*/  UIMAD.WIDE.U32 UR4, UR39, -0x4de9bd37, URZ ;  /* 0xb21642c9270478a5 */ /* 0x000fe2000f8e003f */
[----:B------:R-:W-:Y:S01]  /*1f00*/  LOP3.LUT R3, R8, 0x40, R3, 0xe2, !PT ;  /* 0x0000004008037812 */ /* 0x000fe200078ee203 */
[----:B------:R-:W-:Y:S01]  /*1f10*/  USEL UR6, URZ, 0x1, !UP0 ;  /* 0x000000013f067887 */ /* 0x000fe2000c000000 */
[----:B------:R-:W-:Y:S01]  /*1f20*/  SHF.R.S32.HI R14, RZ, 0x1f, R73 ;  /* 0x0000001fff0e7819 */ /* 0x000fe20000011449 */
[----:B------:R-:W-:Y:S01]  /*1f30*/  IMAD R0, R0, -0x40, R5 ;  /* 0xffffffc000007824 */ /* 0x000fe200078e0205 */
[C---:B------:R-:W-:Y:S01]  /*1f40*/  LOP3.LUT R12, R75.reuse, 0x6, R12, 0xf8, !PT ;  /* 0x000000064b0c7812 */ /* 0x040fe200078ef80c */
[----:B--2---:R-:W-:Y:S01]  /*1f50*/  IMAD R8, R4, -0x2, R7 ;  /* 0xfffffffe04087824 */ /* 0x004fe200078e0207 */
[----:B------:R-:W-:Y:S01]  /*1f60*/  ISETP.GE.AND P0, PT, R75, R7, PT ;  /* 0x000000074b00720c */ /* 0x000fe20003f06270 */
[----:B------:R-:W-:Y:S01]  /*1f70*/  IMAD.SHL.U32 R7, R74, 0x100, RZ ;  /* 0x000001004a077824 */ /* 0x000fe200078e00ff */
[----:B------:R-:W-:Y:S01]  /*1f80*/  SHF.R.S32.HI R13, RZ, 0x1f, R12 ;  /* 0x0000001fff0d7819 */ /* 0x000fe2000001140c */
[----:B------:R-:W-:Y:S01]  /*1f90*/  IMAD R4, R14, UR8, RZ ;  /* 0x000000080e047c24 */ /* 0x000fe2000f8e02ff */
[----:B------:R-:W-:Y:S01]  /*1fa0*/  USHF.R.U32.HI UR4, URZ, 0x4, UR5 ;  /* 0x000000043f047899 */ /* 0x000fe20008011605 */
[----:B------:R-:W-:Y:S01]  /*1fb0*/  IMAD.WIDE R20, R74, 0x100, RZ ;  /* 0x000001004a147825 */ /* 0x000fe200078e02ff */
[C---:B------:R-:W-:Y:S01]  /*1fc0*/  ISETP.GE.OR P0, PT, R7.reuse, UR7, P0 ;  /* 0x0000000707007c0c */ /* 0x040fe20008706670 */
[----:B------:R-:W-:Y:S01]  /*1fd0*/  ULOP3.LUT UR38, UR38, UR6, URZ, 0x3c, !UPT ;  /* 0x0000000626267292 */ /* 0x000fe2000f8e3c3f */
[----:B------:R-:W-:Y:S01]  /*1fe0*/  IADD3 R80, -R7, UR7, R0 ;  /* 0x0000000707507c10 */ /* 0x000fe2000fffe100 */
[C---:B------:R-:W-:Y:S01]  /*1ff0*/  IMAD R9, R73.reuse, UR9, R4 ;  /* 0x0000000949097c24 */ /* 0x040fe2000f8e0204 */
[----:B------:R-:W-:Y:S01]  /*2000*/  UIMAD UR39, UR4, -0x17, UR39 ;  /* 0xffffffe9042778a4 */ /* 0x000fe2000f8e0227 */
[----:B------:R-:W-:Y:S01]  /*2010*/  IMAD.WIDE.U32 R4, R73, UR8, R12 ;  /* 0x0000000849047c25 */ /* 0x000fe2000f8e000c */
[----:B------:R-:W-:Y:S01]  /*2020*/  @UP1 ULOP3.LUT UR38, UR38, 0x1, UR4, 0x78, !UPT ;  /* 0x0000000126261892 */ /* 0x000fe2000f8e7804 */
[----:B------:R-:W-:-:S02]  /*2030*/  LOP3.LUT R89, R20, R3, R6, 0xfe, !PT ;  /* 0x0000000314597212 */ /* 0x000fc400078efe06 */
[----:B------:R-:W-:Y:S02]  /*2040*/  IMAD.IADD R5, R5, 0x1, R9 ;  /* 0x0000000105057824 */ /* 0x000fe400078e0209 */
[----:B------:R-:W-:Y:S02]  /*2050*/  IMAD.IADD R3, R8, 0x1, -R75 ;  /* 0x0000000108037824 */ /* 0x000fe400078e0a4b */
[----:B------:R-:W-:Y:S01]  /*2060*/  IMAD.MOV.U32 R0, RZ, RZ, -0x1 ;  /* 0xffffffffff007424 */ /* 0x000fe200078e00ff */
[----:B------:R-:W-:Y:S06]  /*2070*/  @P0 BRA `(.L_x_29) ;  /* 0x0000002400f80947 */ /* 0x000fec0003800000 */
[----:B------:R-:W0:Y:S01]  /*2080*/  LDC.64 R10, c[0x0][0x5c8] ;  /* 0x00017200ff0a7b82 */ /* 0x000e220000000a00 */
[----:B------:R-:W-:Y:S01]  /*2090*/  ULDC.64 UR4, c[0x0][0x5c0] ;  /* 0x0001700000047ab9 */ /* 0x000fe20000000a00 */
[----:B------:R-:W-:Y:S01]  /*20a0*/  BSSY B0, `(.L_x_29) ;  /* 0x000027b000007945 */ /* 0x000fe20003800000 */
[-C--:B0-----:R-:W-:Y:S01]  /*20b0*/  IMAD R6, R21, R10.reuse, RZ ;  /* 0x0000000a15067224 */ /* 0x081fe200078e02ff */
[----:B------:R-:W-:Y:S01]  /*20c0*/  SHF.L.U64.HI R15, R10, 0x3, R11 ;  /* 0x000000030a0f7819 */ /* 0x000fe2000001020b */
[----:B------:R-:W-:-:S04]  /*20d0*/  IMAD.WIDE.U32 R4, R89, R10, R4 ;  /* 0x0000000a59047225 */ /* 0x000fc800078e0004 */
[----:B------:R-:W-:Y:S01]  /*20e0*/  IMAD R7, R89, R11, R6 ;  /* 0x0000000b59077224 */ /* 0x000fe200078e0206 */
[----:B------:R-:W-:Y:S01]  /*20f0*/  IADD3 R4, P0, R4, UR4, RZ ;  /* 0x0000000404047c10 */ /* 0x000fe2000ff1e0ff */
[----:B------:R-:W-:Y:S02]  /*2100*/  IMAD.SHL.U32 R9, R10, 0x8, RZ ;  /* 0x000000080a097824 */ /* 0x000fe400078e00ff */
[----:B------:R-:W-:Y:S02]  /*2110*/  IMAD.IADD R7, R5, 0x1, R7 ;  /* 0x0000000105077824 */ /* 0x000fe400078e0207 */
[----:B------:R-:W-:Y:S01]  /*2120*/  IMAD R75, R11, 0x78, RZ ;  /* 0x000000780b4b7824 */ /* 0x000fe200078e02ff */
[----:B------:R-:W-:Y:S02]  /*2130*/  IADD3 R6, P1, R9, R4, RZ ;  /* 0x0000000409067210 */ /* 0x000fe40007f3e0ff */
[----:B------:R-:W-:Y:S02]  /*2140*/  IADD3.X R5, R7, UR5, RZ, P0, !PT ;  /* 0x0000000507057c10 */ /* 0x000fe400087fe4ff */
[----:B-----5:R-:W-:-:S03]  /*2150*/  ISETP.NE.AND P0, PT, R23, RZ, PT ;  /* 0x000000ff1700720c */ /* 0x020fc60003f05270 */
[----:B------:R-:W-:Y:S02]  /*2160*/  IMAD.X R7, R15, 0x1, R5, P1 ;  /* 0x000000010f077824 */ /* 0x000fe400008e0605 */
[----:B------:R-:W-:-:S04]  /*2170*/  IMAD.WIDE.U32 R10, R10, 0x78, R6 ;  /* 0x000000780a0a7825 */ /* 0x000fc800078e0006 */
[----:B------:R-:W-:Y:S01]  /*2180*/  IMAD.IADD R11, R11, 0x1, R75 ;  /* 0x000000010b0b7824 */ /* 0x000fe200078e024b */
[----:B------:R-:W-:-:S05]  /*2190*/  IADD3 R8, P1, R9, R10, RZ ;  /* 0x0000000a09087210 */ /* 0x000fca0007f3e0ff */
[----:B------:R-:W-:Y:S01]  /*21a0*/  IMAD.X R9, R15, 0x1, R11, P1 ;  /* 0x000000010f097824 */ /* 0x000fe200008e060b */
[----:B------:R-:W-:Y:S07]  /*21b0*/  @!P0 BRA `(.L_x_30) ;  /* 0x0000001c00548947 */ /* 0x000fee0003800000 */
[----:B------:R-:W0:Y:S01]  /*21c0*/  LDC.64 R84, c[0x0][0x5b0] ;  /* 0x00016c00ff547b82 */ /* 0x000e220000000a00 */
[----:B------:R-:W-:Y:S01]  /*21d0*/  ULDC.64 UR4, c[0x0][0x5b8] ;  /* 0x00016e0000047ab9 */ /* 0x000fe20000000a00 */
[----:B------:R-:W-:Y:S01]  /*21e0*/  ISETP.GE.AND P3, PT, R80, 0x1, PT ;  /* 0x000000015000780c */ /* 0x000fe20003f66270 */
[----:B------:R-:W-:Y:S01]  /*21f0*/  IMAD R14, R14, UR4, RZ ;  /* 0x000000040e0e7c24 */ /* 0x000fe2000f8e02ff */
[----:B------:R-:W-:Y:S01]  /*2200*/  BSSY B1, `(.L_x_31) ;  /* 0x000000e000017945 */ /* 0x000fe20003800000 */
[----:B------:R-:W-:Y:S01]  /*2210*/  IMAD.WIDE.U32 R78, R73, UR4, R12 ;  /* 0x00000004494e7c25 */ /* 0x000fe2000f8e000c */
[----:B------:R-:W-:Y:S02]  /*2220*/  ISETP.LT.OR P1, PT, R3, 0x1, !P3 ;  /* 0x000000010300780c */ /* 0x000fe40005f21670 */
[----:B------:R-:W1:Y:S01]  /*2230*/  LDC.64 R86, c[0x0][0x5a8] ;  /* 0x00016a00ff567b82 */ /* 0x000e620000000a00 */
[----:B------:R-:W-:Y:S02]  /*2240*/  IMAD R73, R73, UR5, R14 ;  /* 0x0000000549497c24 */ /* 0x000fe4000f8e020e */
[----:B------:R-:W-:-:S02]  /*2250*/  IMAD.MOV.U32 R74, RZ, RZ, R78 ;  /* 0x000000ffff4a7224 */ /* 0x000fc400078e004e */
[----:B------:R-:W-:Y:S02]  /*2260*/  IMAD.IADD R75, R79, 0x1, R73 ;  /* 0x000000014f4b7824 */ /* 0x000fe400078e0249 */
[-C--:B0-----:R-:W-:Y:S02]  /*2270*/  IMAD R14, R21, R84.reuse, RZ ;  /* 0x00000054150e7224 */ /* 0x081fe400078e02ff */
[----:B------:R-:W-:-:S04]  /*2280*/  IMAD.WIDE.U32 R12, R89, R84, R74 ;  /* 0x00000054590c7225 */ /* 0x000fc800078e004a */
[----:B------:R-:W-:Y:S01]  /*2290*/  IMAD R83, R89, R85, R14 ;  /* 0x0000005559537224 */ /* 0x000fe200078e020e */
[----:B-1----:R-:W-:-:S04]  /*22a0*/  IADD3 R12, P0, R12, R86, RZ ;  /* 0x000000560c0c7210 */ /* 0x002fc80007f1e0ff */
[----:B------:R-:W-:Y:S01]  /*22b0*/  IADD3.X R13, R87, R13, R83, P0, !PT ;  /* 0x0000000d570d7210 */ /* 0x000fe200007fe453 */
[----:B------:R-:W-:Y:S08]  /*22c0*/  @P1 BRA `(.L_x_32) ;  /* 0x0000000000041947 */ /* 0x000ff00003800000 */
[----:B------:R0:W5:Y:S02]  /*22d0*/  LDG.E.U8 R72, desc[UR36][R12.64] ;  /* 0x000000240c487981 */ /* 0x000164000c1e1100 */
.L_x_32:
[----:B------:R-:W-:Y:S05]  /*22e0*/  BSYNC B1 ;  /* 0x0000000000017941 */ /* 0x000fea0003800000 */
.L_x_31:
[----:B-----5:R-:W-:Y:S01]  /*22f0*/  LOP3.LUT R14, R72, 0xffff, RZ, 0xc0, !PT ;  /* 0x0000ffff480e7812 */ /* 0x020fe200078ec0ff */
[----:B------:R-:W-:Y:S01]  /*2300*/  IMAD.SHL.U32 R76, R84, 0x8, RZ ;  /* 0x00000008544c7824 */ /* 0x000fe200078e00ff */
[----:B------:R-:W-:Y:S01]  /*2310*/  ISETP.LT.OR P4, PT, R3, 0x2, !P3 ;  /* 0x000000020300780c */ /* 0x000fe20005f81670 */
[----:B------:R-:W-:Y:S01]  /*2320*/  BSSY B1, `(.L_x_33) ;  /* 0x000000b000017945 */ /* 0x000fe20003800000 */
[----:B------:R-:W-:Y:S02]  /*2330*/  PRMT R14, R14, 0x8880, RZ ;  /* 0x000088800e0e7816 */ /* 0x000fe400000000ff */
[----:B------:R-:W-:-:S03]  /*2340*/  SHF.L.U64.HI R77, R84, 0x3, R85 ;  /* 0x00000003544d7819 */ /* 0x000fc60000010255 */
[----:B------:R-:W-:Y:S02]  /*2350*/  IMAD R73, R14, R23, RZ ;  /* 0x000000170e497224 */ /* 0x000fe400078e02ff */
[----:B------:R-:W-:-:S04]  /*2360*/  IMAD.WIDE.U32 R14, R89, R84, R76 ;  /* 0x00000054590e7225 */ /* 0x000fc800078e004c */
[----:B------:R-:W-:-:S05]  /*2370*/  @!P1 IMAD R81, R64, R22, R73 ;  /* 0x0000001640519224 */ /* 0x000fca00078e0249 */
[----:B------:R1:W-:Y:S01]  /*2380*/  @!P1 STG.E.U8 desc[UR36][R4.64], R81 ;  /* 0x0000005104009986 */ /* 0x0003e2000c101124 */
[----:B------:R-:W-:Y:S05]  /*2390*/  @P4 BRA `(.L_x_34) ;  /* 0x00000000000c4947 */ /* 0x000fea0003800000 */
[----:B------:R-:W2:Y:S02]  /*23a0*/  LDG.E.U8 R72, desc[UR36][R12.64+0x1] ;  /* 0x000001240c487981 */ /* 0x000ea4000c1e1100 */
[----:B--2---:R-:W-:-:S05]  /*23b0*/  PRMT R64, R72, 0x8880, RZ ;  /* 0x0000888048407816 */ /* 0x004fca00000000ff */
[----:B------:R-:W-:-:S07]  /*23c0*/  IMAD R73, R64, R23, RZ ;  /* 0x0000001740497224 */ /* 0x000fce00078e02ff */
.L_x_34:
[----:B------:R-:W-:Y:S05]  /*23d0*/  BSYNC B1 ;  /* 0x0000000000017941 */ /* 0x000fea0003800000 */
.L_x_33:
[----:B------:R-:W-:Y:S01]  /*23e0*/  @!P4 IMAD R65, R65, R22, R73 ;  /* 0x000000164141c224 */ /* 0x000fe200078e0249 */
[----:B------:R-:W-:Y:S01]  /*23f0*/  ISETP.GE.AND P0, PT, R80, 0x9, PT ;  /* 0x000000095000780c */ /* 0x000fe20003f06270 */
[----:B------:R-:W-:Y:S01]  /*2400*/  IMAD.IADD R15, R83, 0x1, R15 ;  /* 0x00000001530f7824 */ /* 0x000fe200078e020f */
[----:B------:R-:W-:Y:S01]  /*2410*/  IADD3 R14, P1, P2, R78, R86, R14 ;  /* 0x000000564e0e7210 */ /* 0x000fe20007a3e00e */
[----:B------:R-:W-:Y:S01]  /*2420*/  BSSY B1, `(.L_x_35) ;  /* 0x000000b000017945 */ /* 0x000fe20003800000 */
[----:B------:R2:W-:Y:S01]  /*2430*/  @!P4 STG.E.U8 desc[UR36][R4.64+0x1], R65 ;  /* 0x000001410400c986 */ /* 0x0005e2000c101124 */
[----:B------:R-:W-:Y:S02]  /*2440*/  ISETP.LT.OR P4, PT, R3, 0x1, !P0 ;  /* 0x000000010300780c */ /* 0x000fe40004781670 */
[----:B------:R-:W-:Y:S02]  /*2450*/  IADD3.X R15, R75, R87, R15, P1, P2 ;  /* 0x000000574b0f7210 */ /* 0x000fe40000fe440f */
[----:B------:R-:W-:-:S02]  /*2460*/  IADD3 R89, P5, R89, 0x80, RZ ;  /* 0x0000008059597810 */ /* 0x000fc40007fbe0ff */
[C---:B------:R-:W-:Y:S02]  /*2470*/  ISETP.LT.OR P1, PT, R3.reuse, 0x2, !P0 ;  /* 0x000000020300780c */ /* 0x040fe40004721670 */
[----:B------:R-:W-:-:S05]  /*2480*/  ISETP.LT.OR P2, PT, R3, 0x9, !P3 ;  /* 0x000000090300780c */ /* 0x000fca0005f41670 */
[----:B--2---:R-:W-:Y:S08]  /*2490*/  @P4 BRA `(.L_x_36) ;  /* 0x00000000000c4947 */ /* 0x004ff00003800000 */
[----:B------:R-:W2:Y:S02]  /*24a0*/  LDG.E.U8 R72, desc[UR36][R14.64] ;  /* 0x000000240e487981 */ /* 0x000ea4000c1e1100 */
[----:B--2---:R-:W-:-:S05]  /*24b0*/  PRMT R64, R72, 0x8880, RZ ;  /* 0x0000888048407816 */ /* 0x004fca00000000ff */
[----:B------:R-:W-:-:S07]  /*24c0*/  IMAD R73, R64, R23, RZ ;  /* 0x0000001740497224 */ /* 0x000fce00078e02ff */
.L_x_36:
[----:B------:R-:W-:Y:S05]  /*24d0*/  BSYNC B1 ;  /* 0x0000000000017941 */ /* 0x000fea0003800000 */
.L_x_35:
[----:B------:R-:W-:Y:S01]  /*24e0*/  @!P4 IMAD R65, R66, R22, R73 ;  /* 0x000000164241c224 */ /* 0x000fe200078e0249 */
[----:B------:R-:W-:Y:S04]  /*24f0*/  BSSY B1, `(.L_x_37) ;  /* 0x0000006000017945 */ /* 0x000fe80003800000 */
[----:B------:R2:W-:Y:S01]  /*2500*/  @!P4 STG.E.U8 desc[UR36][R6.64], R65 ;  /* 0x000000410600c986 */ /* 0x0005e2000c101124 */
[----:B------:R-:W-:Y:S05]  /*2510*/  @P1 BRA `(.L_x_38) ;  /* 0x00000000000c1947 */ /* 0x000fea0003800000 */
[----:B------:R-:W3:Y:S02]  /*2520*/  LDG.E.U8 R72, desc[UR36][R14.64+0x1] ;  /* 0x000001240e487981 */ /* 0x000ee4000c1e1100 */
[----:B---3--:R-:W-:-:S05]  /*2530*/  PRMT R64, R72, 0x8880, RZ ;  /* 0x0000888048407816 */ /* 0x008fca00000000ff */
[----:B------:R-:W-:-:S07]  /*2540*/  IMAD R73, R64, R23, RZ ;  /* 0x0000001740497224 */ /* 0x000fce00078e02ff */
.L_x_38:
[----:B------:R-:W-:Y:S05]  /*2550*/  BSYNC B1 ;  /* 0x0000000000017941 */ /* 0x000fea0003800000 */
.L_x_37:
[----:B------:R-:W-:Y:S01]  /*2560*/  @!P1 IMAD R67, R67, R22, R73 ;  /* 0x0000001643439224 */ /* 0x000fe200078e0249 */
[----:B------:R-:W-:Y:S04]  /*2570*/  BSSY B1, `(.L_x_39) ;  /* 0x0000006000017945 */ /* 0x000fe80003800000 */
[----:B------:R3:W-:Y:S01]  /*2580*/  @!P1 STG.E.U8 desc[UR36][R6.64+0x1], R67 ;  /* 0x0000014306009986 */ /* 0x0007e2000c101124 */
[----:B------:R-:W-:Y:S05]  /*2590*/  @P2 BRA `(.L_x_40) ;  /* 0x00000000000c2947 */ /* 0x000fea0003800000 */
[----:B------:R-:W4:Y:S02]  /*25a0*/  LDG.E.U8 R72, desc[UR36][R12.64+0x8] ;  /* 0x000008240c487981 */ /* 0x000f24000c1e1100 */
[----:B----4-:R-:W-:-:S05]  /*25b0*/  PRMT R64, R72, 0x8880, RZ ;  /* 0x0000888048407816 */ /* 0x010fca00000000ff */
[----:B------:R-:W-:-:S07]  /*25c0*/  IMAD R73, R64, R23, RZ ;  /* 0x0000001740497224 */ /* 0x000fce00078e02ff */
.L_x_40:
[----:B------:R-:W-:Y:S05]  /*25d0*/  BSYNC B1 ;  /* 0x0000000000017941 */ /* 0x000fea0003800000 */
.L_x_39:
[----:B------:R-:W-:Y:S01]  /*25e0*/  ISETP.LT.OR P1, PT, R3, 0xa, !P3 ;  /* 0x0000000a0300780c */ /* 0x000fe20005f21670 */
[----:B---3--:R-:W-:Y:S01]  /*25f0*/  @!P2 IMAD R67, R68, R22, R73 ;  /* 0x000000164443a224 */ /* 0x008fe200078e0249 */
[----:B------:R-:W-:Y:S01]  /*2600*/  BSSY B1, `(.L_x_41) ;  /* 0x000000b000017945 */ /* 0x000fe20003800000 */
[----:B--2---:R-:W-:-:S03]  /*2610*/  IMAD.WIDE.U32 R64, R89, R84, R74 ;  /* 0x0000005459407225 */ /* 0x004fc600078e004a */
[----:B------:R2:W-:Y:S01]  /*2620*/  @!P2 STG.E.U8 desc[UR36][R4.64+0x8], R67 ;  /* 0x000008430400a986 */ /* 0x0005e2000c101124 */
[----:B------:R-:W-:Y:S01]  /*2630*/  IMAD.X R21, RZ, RZ, R21, P5 ;  /* 0x000000ffff157224 */ /* 0x000fe200028e0615 */
[C---:B------:R-:W-:Y:S02]  /*2640*/  ISETP.LT.OR P5, PT, R3.reuse, 0x9, !P0 ;  /* 0x000000090300780c */ /* 0x040fe400047a1670 */
[----:B------:R-:W-:Y:S02]  /*2650*/  ISETP.LT.OR P2, PT, R3, 0xa, !P0 ;  /* 0x0000000a0300780c */ /* 0x000fe40004741670 */
[----:B------:R-:W-:Y:S01]  /*2660*/  IADD3 R20, P4, R64, R86, RZ ;  /* 0x0000005640147210 */ /* 0x000fe20007f9e0ff */
[----:B------:R-:W-:-:S12]  /*2670*/  @P1 BRA `(.L_x_42) ;  /* 0x00000000000c1947 */ /* 0x000fd80003800000 */
[----:B------:R-:W3:Y:S02]  /*2680*/  LDG.E.U8 R72, desc[UR36][R12.64+0x9] ;  /* 0x000009240c487981 */ /* 0x000ee4000c1e1100 */
[----:B---3--:R-:W-:-:S05]  /*2690*/  PRMT R66, R72, 0x8880, RZ ;  /* 0x0000888048427816 */ /* 0x008fca00000000ff */
[----:B------:R-:W-:-:S07]  /*26a0*/  IMAD R73, R66, R23, RZ ;  /* 0x0000001742497224 */ /* 0x000fce00078e02ff */
.L_x_42:
[----:B------:R-:W-:Y:S05]  /*26b0*/  BSYNC B1 ;  /* 0x0000000000017941 */ /* 0x000fea0003800000 */
.L_x_41:
[----:B------:R-:W-:Y:S01]  /*26c0*/  @!P1 IMAD R69, R69, R22, R73 ;  /* 0x0000001645459224 */ /* 0x000fe200078e0249 */
[----:B------:R-:W-:Y:S01]  /*26d0*/  BSSY B1, `(.L_x_43) ;  /* 0x0000007000017945 */ /* 0x000fe20003800000 */
[----:B------:R-:W-:-:S03]  /*26e0*/  IMAD R68, R21, R84, RZ ;  /* 0x0000005415447224 */ /* 0x000fc600078e02ff */
[----:B------:R3:W-:Y:S01]  /*26f0*/  @!P1 STG.E.U8 desc[UR36][R4.64+0x9], R69 ;  /* 0x0000094504009986 */ /* 0x0007e2000c101124 */
[----:B------:R-:W-:Y:S05]  /*2700*/  @P5 BRA `(.L_x_44) ;  /* 0x00000000000c5947 */ /* 0x000fea0003800000 */
[----:B------:R-:W4:Y:S02]  /*2710*/  LDG.E.U8 R72, desc[UR36][R14.64+0x8] ;  /* 0x000008240e487981 */ /* 0x000f24000c1e1100 */
[----:B----4-:R-:W-:-:S05]  /*2720*/  PRMT R66, R72, 0x8880, RZ ;  /* 0x0000888048427816 */ /* 0x010fca00000000ff */
[----:B------:R-:W-:-:S07]  /*2730*/  IMAD R73, R66, R23, RZ ;  /* 0x0000001742497224 */ /* 0x000fce00078e02ff */
.L_x_44:
[----:B------:R-:W-:Y:S05]  /*2740*/  BSYNC B1 ;  /* 0x0000000000017941 */ /* 0x000fea0003800000 */
.L_x_43:
[----:B--2---:R-:W-:Y:S01]  /*2750*/  @!P5 IMAD R67, R70, R22, R73 ;  /* 0x000000164643d224 */ /* 0x004fe200078e0249 */
[----:B------:R-:W-:Y:S01]  /*2760*/  BSSY B1, `(.L_x_45) ;  /* 0x0000007000017945 */ /* 0x000fe20003800000 */
[----:B---3--:R-:W-:-:S03]  /*2770*/  IMAD R69, R89, R85, R68 ;  /* 0x0000005559457224 */ /* 0x008fc600078e0244 */
[----:B------:R2:W-:Y:S01]  /*2780*/  @!P5 STG.E.U8 desc[UR36][R6.64+0x8], R67 ;  /* 0x000008430600d986 */ /* 0x0005e2000c101124 */
[----:B------:R-:W-:Y:S05]  /*2790*/  @P2 BRA `(.L_x_46) ;  /* 0x00000000000c2947 */ /* 0x000fea0003800000 */
[----:B------:R-:W3:Y:S02]  /*27a0*/  LDG.E.U8 R72, desc[UR36][R14.64+0x9] ;  /* 0x000009240e487981 */ /* 0x000ee4000c1e1100 */
[----:B---3--:R-:W-:-:S05]  /*27b0*/  PRMT R66, R72, 0x8880, RZ ;  /* 0x0000888048427816 */ /* 0x008fca00000000ff */
[----:B------:R-:W-:-:S07]  /*27c0*/  IMAD R73, R66, R23, RZ ;  /* 0x0000001742497224 */ /* 0x000fce00078e02ff */
.L_x_46:
[----:B------:R-:W-:Y:S05]  /*27d0*/  BSYNC B1 ;  /* 0x0000000000017941 */ /* 0x000fea0003800000 */
.L_x_45:
[----:B------:R-:W-:Y:S01]  /*27e0*/  ISETP.GE.AND P1, PT, R80, 0x81, PT ;  /* 0x000000815000780c */ /* 0x000fe20003f26270 */
[----:B------:R-:W-:Y:S01]  /*27f0*/  @!P2 IMAD R71, R71, R22, R73 ;  /* 0x000000164747a224 */ /* 0x000fe200078e0249 */
[----:B------:R-:W-:Y:S01]  /*2800*/  IADD3.X R21, R87, R65, R69, P4, !PT ;  /* 0x0000004157157210 */ /* 0x000fe200027fe445 */
[----:B------:R-:W-:Y:S01]  /*2810*/  IMAD.WIDE.U32 R76, R89, R84, R76 ;  /* 0x00000054594c7225 */ /* 0x000fe200078e004c */
[----:B------:R-:W-:Y:S01]  /*2820*/  ISETP.LT.OR P4, PT, R3, 0x1, !P1 ;  /* 0x000000010300780c */ /* 0x000fe20004f81670 */
[----:B------:R-:W-:Y:S01]  /*2830*/  BSSY B1, `(.L_x_47) ;  /* 0x0000008000017945 */ /* 0x000fe20003800000 */
[----:B------:R3:W-:Y:S01]  /*2840*/  @!P2 STG.E.U8 desc[UR36][R6.64+0x9], R71 ;  /* 0x000009470600a986 */ /* 0x0007e2000c101124 */
[----:B------:R-:W-:Y:S01]  /*2850*/  IADD3 R64, P2, P5, R78, R86, R76 ;  /* 0x000000564e407210 */ /* 0x000fe20007d5e04c */
[----:B------:R-:W-:-:S09]  /*2860*/  IMAD.IADD R76, R69, 0x1, R77 ;  /* 0x00000001454c7824 */ /* 0x000fd200078e024d */
[----:B------:R-:W-:Y:S05]  /*2870*/  @P4 BRA `(.L_x_48) ;  /* 0x00000000000c4947 */ /* 0x000fea0003800000 */
[----:B------:R-:W4:Y:S02]  /*2880*/  LDG.E.U8 R72, desc[UR36][R20.64] ;  /* 0x0000002414487981 */ /* 0x000f24000c1e1100 */
[----:B----4-:R-:W-:-:S05]  /*2890*/  PRMT R66, R72, 0x8880, RZ ;  /* 0x0000888048427816 */ /* 0x010fca00000000ff */
[----:B------:R-:W-:-:S07]  /*28a0*/  IMAD R73, R66, R23, RZ ;  /* 0x0000001742497224 */ /* 0x000fce00078e02ff */
.L_x_48:
[----:B------:R-:W-:Y:S05]  /*28b0*/  BSYNC B1 ;  /* 0x0000000000017941 */ /* 0x000fea0003800000 */
.L_x_47:
[----:B--2---:R-:W-:Y:S01]  /*28c0*/  @!P4 IMAD R67, R56, R22, R73 ;  /* 0x000000163843c224 */ /* 0x004fe200078e0249 */
[----:B------:R-:W-:Y:S01]  /*28d0*/  IADD3.X R65, R75, R87, R76, P2, P5 ;  /* 0x000000574b417210 */ /* 0x000fe200017ea44c */
[----:B------:R-:W-:Y:S01]  /*28e0*/  BSSY B1, `(.L_x_49) ;  /* 0x0000009000017945 */ /* 0x000fe20003800000 */
[----:B------:R-:W-:Y:S02]  /*28f0*/  ISETP.GE.AND P2, PT, R80, 0x89, PT ;  /* 0x000000895000780c */ /* 0x000fe40003f46270 */
[----:B------:R2:W-:Y:S01]  /*2900*/  @!P4 STG.E.U8 desc[UR36][R10.64], R67 ;  /* 0x000000430a00c986 */ /* 0x0005e2000c101124 */
[C---:B------:R-:W-:Y:S02]  /*2910*/  ISETP.LT.OR P4, PT, R3.reuse, 0x2, !P1 ;  /* 0x000000020300780c */ /* 0x040fe40004f81670 */
[----:B------:R-:W-:-:S11]  /*2920*/  ISETP.LT.OR P5, PT, R3, 0x1, !P2 ;  /* 0x000000010300780c */ /* 0x000fd600057a1670 */
[----:B--2---:R-:W-:Y:S05]  /*2930*/  @P4 BRA `(.L_x_50) ;  /* 0x00000000000c4947 */ /* 0x004fea0003800000 */
[----:B------:R-:W2:Y:S02]  /*2940*/  LDG.E.U8 R72, desc[UR36][R20.64+0x1] ;  /* 0x0000012414487981 */ /* 0x000ea4000c1e1100 */
[----:B--2---:R-:W-:-:S05]  /*2950*/  PRMT R56, R72, 0x8880, RZ ;  /* 0x0000888048387816 */ /* 0x004fca00000000ff */
[----:B------:R-:W-:-:S07]  /*2960*/  IMAD R73, R56, R23, RZ ;  /* 0x0000001738497224 */ /* 0x000fce00078e02ff */
.L_x_50:
[----:B------:R-:W-:Y:S05]  /*2970*/  BSYNC B1 ;  /* 0x0000000000017941 */ /* 0x000fea0003800000 */
.L_x_49:
[----:B------:R-:W-:Y:S01]  /*2980*/  @!P4 IMAD R57, R57, R22, R73 ;  /* 0x000000163939c224 */ /* 0x000fe200078e0249 */
[----:B------:R-:W-:Y:S04]  /*2990*/  BSSY B1, `(.L_x_51) ;  /* 0x0000006000017945 */ /* 0x000fe80003800000 */
[----:B------:R2:W-:Y:S01]  /*29a0*/  @!P4 STG.E.U8 desc[UR36][R10.64+0x1], R57 ;  /* 0x000001390a00c986 */ /* 0x0005e2000c101124 */
[----:B------:R-:W-:Y:S05]  /*29b0*/  @P5 BRA `(.L_x_52) ;  /* 0x00000000000c5947 */ /* 0x000fea0003800000 */
[----:B------:R-:W4:Y:S02]  /*29c0*/  LDG.E.U8 R72, desc[UR36][R64.64] ;  /* 0x0000002440487981 */ /* 0x000f24000c1e1100 */
[----:B----4-:R-:W-:-:S05]  /*29d0*/  PRMT R56, R72, 0x8880, RZ ;  /* 0x0000888048387816 */ /* 0x010fca00000000ff */
[----:B------:R-:W-:-:S07]  /*29e0*/  IMAD R73, R56, R23, RZ ;  /* 0x0000001738497224 */ /* 0x000fce00078e02ff */
.L_x_52:
[----:B------:R-:W-:Y:S05]  /*29f0*/  BSYNC B1 ;  /* 0x0000000000017941 */ /* 0x000fea0003800000 */
.L_x_51:
[C---:B------:R-:W-:Y:S01]  /*2a00*/  ISETP.LT.OR P4, PT, R3.reuse, 0x2, !P2 ;  /* 0x000000020300780c */ /* 0x040fe20005781670 */
[----:B--2---:R-:W-:Y:S01]  /*2a10*/  @!P5 IMAD R57, R58, R22, R73 ;  /* 0x000000163a39d224 */ /* 0x004fe200078e0249 */
[----:B------:R-:W-:Y:S04]  /*2a20*/  BSSY B1, `(.L_x_53) ;  /* 0x0000007000017945 */ /* 0x000fe80003800000 */
[----:B------:R2:W-:Y:S01]  /*2a30*/  @!P5 STG.E.U8 desc[UR36][R8.64], R57 ;  /* 0x000000390800d986 */ /* 0x0005e2000c101124 */
[----:B------:R-:W-:-:S06]  /*2a40*/  ISETP.LT.OR P5, PT, R3, 0x9, !P1 ;  /* 0x000000090300780c */ /* 0x000fcc0004fa1670 */
[----:B------:R-:W-:Y:S07]  /*2a50*/  @P4 BRA `(.L_x_54) ;  /* 0x00000000000c4947 */ /* 0x000fee0003800000 */
[----:B------:R-:W4:Y:S02]  /*2a60*/  LDG.E.U8 R72, desc[UR36][R64.64+0x1] ;  /* 0x0000012440487981 */ /* 0x000f24000c1e1100 */
[----:B----4-:R-:W-:-:S05]  /*2a70*/  PRMT R56, R72, 0x8880, RZ ;  /* 0x0000888048387816 */ /* 0x010fca00000000ff */
[----:B------:R-:W-:-:S07]  /*2a80*/  IMAD R73, R56, R23, RZ ;  /* 0x0000001738497224 */ /* 0x000fce00078e02ff */
.L_x_54:
[----:B------:R-:W-:Y:S05]  /*2a90*/  BSYNC B1 ;  /* 0x0000000000017941 */ /* 0x000fea0003800000 */
.L_x_53:
[----:B------:R-:W-:Y:S01]  /*2aa0*/  @!P4 IMAD R59, R59, R22, R73 ;  /* 0x000000163b3bc224 */ /* 0x000fe200078e0249 */
[----:B------:R-:W-:Y:S04]  /*2ab0*/  BSSY B1, `(.L_x_55) ;  /* 0x0000006000017945 */ /* 0x000fe80003800000 */
[----:B------:R4:W-:Y:S01]  /*2ac0*/  @!P4 STG.E.U8 desc[UR36][R8.64+0x1], R59 ;  /* 0x0000013b0800c986 */ /* 0x0009e2000c101124 */
[----:B------:R-:W-:Y:S05]  /*2ad0*/  @P5 BRA `(.L_x_56) ;  /* 0x00000000000c5947 */ /* 0x000fea0003800000 */
[----:B------:R-:W5:Y:S02]  /*2ae0*/  LDG.E.U8 R72, desc[UR36][R20.64+0x8] ;  /* 0x0000082414487981 */ /* 0x000f64000c1e1100 */
[----:B-----5:R-:W-:-:S05]  /*2af0*/  PRMT R56, R72, 0x8880, RZ ;  /* 0x0000888048387816 */ /* 0x020fca00000000ff */
[----:B------:R-:W-:-:S07]  /*2b00*/  IMAD R73, R56, R23, RZ ;  /* 0x0000001738497224 */ /* 0x000fce00078e02ff */
.L_x_56:
[----:B------:R-:W-:Y:S05]  /*2b10*/  BSYNC B1 ;  /* 0x0000000000017941 */ /* 0x000fea0003800000 */
.L_x_55:
[C---:B------:R-:W-:Y:S01]  /*2b20*/  ISETP.LT.OR P4, PT, R3.reuse, 0xa, !P1 ;  /* 0x0000000a0300780c */ /* 0x040fe20004f81670 */
[----:B--2---:R-:W-:Y:S01]  /*2b30*/  @!P5 IMAD R57, R60, R22, R73 ;  /* 0x000000163c39d224 */ /* 0x004fe200078e0249 */
[----:B------:R-:W-:Y:S04]  /*2b40*/  BSSY B1, `(.L_x_57) ;  /* 0x0000007000017945 */ /* 0x000fe80003800000 */
[----:B------:R2:W-:Y:S01]  /*2b50*/  @!P5 STG.E.U8 desc[UR36][R10.64+0x8], R57 ;  /* 0x000008390a00d986 */ /* 0x0005e2000c101124 */
[----:B------:R-:W-:-:S06]  /*2b60*/  ISETP.LT.OR P5, PT, R3, 0x9, !P2 ;  /* 0x000000090300780c */ /* 0x000fcc00057a1670 */
[----:B------:R-:W-:Y:S07]  /*2b70*/  @P4 BRA `(.L_x_58) ;  /* 0x00000000000c4947 */ /* 0x000fee0003800000 */
[----:B------:R-:W5:Y:S02]  /*2b80*/  LDG.E.U8 R72, desc[UR36][R20.64+0x9] ;  /* 0x0000092414487981 */ /* 0x000f64000c1e1100 */
[----:B-----5:R-:W-:-:S05]  /*2b90*/  PRMT R56, R72, 0x8880, RZ ;  /* 0x0000888048387816 */ /* 0x020fca00000000ff */
[----:B------:R-:W-:-:S07]  /*2ba0*/  IMAD R73, R56, R23, RZ ;  /* 0x0000001738497224 */ /* 0x000fce00078e02ff */
.L_x_58:
[----:B------:R-:W-:Y:S05]  /*2bb0*/  BSYNC B1 ;  /* 0x0000000000017941 */ /* 0x000fea0003800000 */
.L_x_57:
[----:B------:R-:W-:Y:S01]  /*2bc0*/  @!P4 IMAD R61, R61, R22, R73 ;  /* 0x000000163d3dc224 */ /* 0x000fe200078e0249 */
[----:B------:R-:W-:Y:S04]  /*2bd0*/  BSSY B1, `(.L_x_59) ;  /* 0x0000006000017945 */ /* 0x000fe80003800000 */
[----:B------:R0:W-:Y:S01]  /*2be0*/  @!P4 STG.E.U8 desc[UR36][R10.64+0x9], R61 ;  /* 0x0000093d0a00c986 */ /* 0x0001e2000c101124 */
[----:B------:R-:W-:Y:S05]  /*2bf0*/  @P5 BRA `(.L_x_60) ;  /* 0x00000000000c5947 */ /* 0x000fea0003800000 */
[----:B------:R-:W5:Y:S02]  /*2c00*/  LDG.E.U8 R72, desc[UR36][R64.64+0x8] ;  /* 0x0000082440487981 */ /* 0x000f64000c1e1100 */
[----:B-----5:R-:W-:-:S05]  /*2c10*/  PRMT R56, R72, 0x8880, RZ ;  /* 0x0000888048387816 */ /* 0x020fca00000000ff */
[----:B------:R-:W-:-:S07]  /*2c20*/  IMAD R73, R56, R23, RZ ;  /* 0x0000001738497224 */ /* 0x000fce00078e02ff */
.L_x_60:
[----:B------:R-:W-:Y:S05]  /*2c30*/  BSYNC B1 ;  /* 0x0000000000017941 */ /* 0x000fea0003800000 */
.L_x_59:
        /* <DEDUP_REMOVED lines=9> */
.L_x_62:
[----:B------:R-:W-:Y:S05]  /*2cd0*/  BSYNC B1 ;  /* 0x0000000000017941 */ /* 0x000fea0003800000 */
.L_x_61:
[----:B------:R-:W-:Y:S01]  /*2ce0*/  @!P4 IMAD R63, R63, R22, R73 ;  /* 0x000000163f3fc224 */ /* 0x000fe200078e0249 */
[----:B------:R-:W-:Y:S04]  /*2cf0*/  BSSY B1, `(.L_x_63) ;  /* 0x0000006000017945 */ /* 0x000fe80003800000 */
[----:B------:R0:W-:Y:S01]  /*2d00*/  @!P4 STG.E.U8 desc[UR36][R8.64+0x9], R63 ;  /* 0x0000093f0800c986 */ /* 0x0001e2000c101124 */
[----:B------:R-:W-:Y:S05]  /*2d10*/  @P5 BRA `(.L_x_64) ;  /* 0x00000000000c5947 */ /* 0x000fea0003800000 */
[----:B------:R-:W5:Y:S02]  /*2d20*/  LDG.E.U8 R72, desc[UR36][R12.64+0x10] ;  /* 0x000010240c487981 */ /* 0x000f64000c1e1100 */
[----:B-----5:R-:W-:-:S05]  /*2d30*/  PRMT R56, R72, 0x8880, RZ ;  /* 0x0000888048387816 */ /* 0x020fca00000000ff */
[----:B------:R-:W-:-:S07]  /*2d40*/  IMAD R73, R56, R23, RZ ;  /* 0x0000001738497224 */ /* 0x000fce00078e02ff */
.L_x_64:
[----:B------:R-:W-:Y:S05]  /*2d50*/  BSYNC B1 ;  /* 0x0000000000017941 */ /* 0x000fea0003800000 */
.L_x_63:
        /* <DEDUP_REMOVED lines=9> */
.L_x_66:
[----:B------:R-:W-:Y:S05]  /*2df0*/  BSYNC B1 ;  /* 0x0000000000017941 */ /* 0x000fea0003800000 */
.L_x_65:
[----:B------:R-:W-:Y:S01]  /*2e00*/  @!P4 IMAD R49, R49, R22, R73 ;  /* 0x000000163131c224 */ /* 0x000fe200078e0249 */
[----:B------:R-:W-:Y:S04]  /*2e10*/  BSSY B1, `(.L_x_67) ;  /* 0x0000006000017945 */ /* 0x000fe80003800000 */
[----:B------:R0:W-:Y:S01]  /*2e20*/  @!P4 STG.E.U8 desc[UR36][R4.64+0x11], R49 ;  /* 0x000011310400c986 */ /* 0x0001e2000c101124 */
[----:B------:R-:W-:Y:S05]  /*2e30*/  @P5 BRA `(.L_x_68) ;  /* 0x00000000000c5947 */ /* 0x000fea0003800000 */
[----:B------:R-:W5:Y:S02]  /*2e40*/  LDG.E.U8 R72, desc[UR36][R14.64+0x10] ;  /* 0x000010240e487981 */ /* 0x000f64000c1e1100 */
[----:B-----5:R-:W-:-:S05]  /*2e50*/  PRMT R48, R72, 0x8880, RZ ;  /* 0x0000888048307816 */ /* 0x020fca00000000ff */
[----:B------:R-:W-:-:S07]  /*2e60*/  IMAD R73, R48, R23, RZ ;  /* 0x0000001730497224 */ /* 0x000fce00078e02ff */
.L_x_68:
[----:B------:R-:W-:Y:S05]  /*2e70*/  BSYNC B1 ;  /* 0x0000000000017941 */ /* 0x000fea0003800000 */
.L_x_67:
[C---:B------:R-:W-:Y:S01]  /*2e80*/  ISETP.LT.OR P4, PT, R3.reuse, 0x12, !P0 ;  /* 0x000000120300780c */ /* 0x040fe20004781670 */
[----:B0-----:R-:W-:Y:S01]  /*2e90*/  @!P5 IMAD R49, R50, R22, R73 ;  /* 0x000000163231d224 */ /* 0x001fe200078e0249 */
[----:B------:R-:W-:Y:S04]  /*2ea0*/  BSSY B1, `(.L_x_69) ;  /* 0x0000007000017945 */ /* 0x000fe80003800000 */
[----:B------:R0:W-:Y:S01]  /*2eb0*/  @!P5 STG.E.U8 desc[UR36][R6.64+0x10], R49 ;  /* 0x000010310600d986 */ /* 0x0001e2000c101124 */
[----:B------:R-:W-:-:S06]  /*2ec0*/  ISETP.LT.OR P5, PT, R3, 0x19, !P3 ;  /* 0x000000190300780c */ /* 0x000fcc0005fa1670 */
[----:B------:R-:W-:Y:S07]  /*2ed0*/  @P4 BRA `(.L_x_70) ;  /* 0x00000000000c4947 */ /* 0x000fee0003800000 */
[----:B------:R-:W5:Y:S02]  /*2ee0*/  LDG.E.U8 R72, desc[UR36][R14.64+0x11] ;  /* 0x000011240e487981 */ /* 0x000f64000c1e1100 */
[----:B-----5:R-:W-:-:S05]  /*2ef0*/  PRMT R48, R72, 0x8880, RZ ;  /* 0x0000888048307816 */ /* 0x020fca00000000ff */
[----:B------:R-:W-:-:S07]  /*2f00*/  IMAD R73, R48, R23, RZ ;  /* 0x0000001730497224 */ /* 0x000fce00078e02ff */
.L_x_70:
[----:B------:R-:W-:Y:S05]  /*2f10*/  BSYNC B1 ;  /* 0x0000000000017941 */ /* 0x000fea0003800000 */
.L_x_69:
[----:B------:R-:W-:Y:S01]  /*2f20*/  @!P4 IMAD R51, R51, R22, R73 ;  /* 0x000000163333c224 */ /* 0x000fe200078e0249 */
[----:B------:R-:W-:Y:S04]  /*2f30*/  BSSY B1, `(.L_x_71) ;  /* 0x0000006000017945 */ /* 0x000fe80003800000 */
[----:B------:R0:W-:Y:S01]  /*2f40*/  @!P4 STG.E.U8 desc[UR36][R6.64+0x11], R51 ;  /* 0x000011330600c986 */ /* 0x0001e2000c101124 */
[----:B------:R-:W-:Y:S05]  /*2f50*/  @P5 BRA `(.L_x_72) ;  /* 0x00000000000c5947 */ /* 0x000fea0003800000 */
[----:B------:R-:W5:Y:S02]  /*2f60*/  LDG.E.U8 R72, desc[UR36][R12.64+0x18] ;  /* 0x000018240c487981 */ /* 0x000f64000c1e1100 */
[----:B-----5:R-:W-:-:S05]  /*2f70*/  PRMT R48, R72, 0x8880, RZ ;  /* 0x0000888048307816 */ /* 0x020fca00000000ff */
[----:B------:R-:W-:-:S07]  /*2f80*/  IMAD R73, R48, R23, RZ ;  /* 0x0000001730497224 */ /* 0x000fce00078e02ff */
.L_x_72:
[----:B------:R-:W-:Y:S05]  /*2f90*/  BSYNC B1 ;  /* 0x0000000000017941 */ /* 0x000fea0003800000 */
.L_x_71:
        /* <DEDUP_REMOVED lines=9> */
.L_x_74:
[----:B------:R-:W-:Y:S05]  /*3030*/  BSYNC B1 ;  /* 0x0000000000017941 */ /* 0x000fea0003800000 */
.L_x_73:
[----:B------:R-:W-:Y:S01]  /*3040*/  @!P4 IMAD R53, R53, R22, R73 ;  /* 0x000000163535c224 */ /* 0x000fe200078e0249 */
[----:B------:R-:W-:Y:S04]  /*3050*/  BSSY B1, `(.L_x_75) ;  /* 0x0000006000017945 */ /* 0x000fe80003800000 */
[----:B------:R0:W-:Y:S01]  /*3060*/  @!P4 STG.E.U8 desc[UR36][R4.64+0x19], R53 ;  /* 0x000019350400c986 */ /* 0x0001e2000c101124 */
[----:B------:R-:W-:Y:S05]  /*3070*/  @P5 BRA `(.L_x_76) ;  /* 0x00000000000c5947 */ /* 0x000fea0003800000 */
[----:B------:R-:W5:Y:S02]  /*3080*/  LDG.E.U8 R72, desc[UR36][R14.64+0x18] ;  /* 0x000018240e487981 */ /* 0x000f64000c1e1100 */
[----:B-----5:R-:W-:-:S05]  /*3090*/  PRMT R48, R72, 0x8880, RZ ;  /* 0x0000888048307816 */ /* 0x020fca00000000ff */
[----:B------:R-:W-:-:S07]  /*30a0*/  IMAD R73, R48, R23, RZ ;  /* 0x0000001730497224 */ /* 0x000fce00078e02ff */
.L_x_76:
[----:B------:R-:W-:Y:S05]  /*30b0*/  BSYNC B1 ;  /* 0x0000000000017941 */ /* 0x000fea0003800000 */
.L_x_75:
        /* <DEDUP_REMOVED lines=9> */
.L_x_78:
[----:B------:R-:W-:Y:S05]  /*3150*/  BSYNC B1 ;  /* 0x0000000000017941 */ /* 0x000fea0003800000 */
.L_x_77:
[----:B------:R-:W-:Y:S01]  /*3160*/  @!P4 IMAD R55, R55, R22, R73 ;  /* 0x000000163737c224 */ /* 0x000fe200078e0249 */
[----:B------:R-:W-:Y:S04]  /*3170*/  BSSY B1, `(.L_x_79) ;  /* 0x0000006000017945 */ /* 0x000fe80003800000 */
[----:B------:R0:W-:Y:S01]  /*3180*/  @!P4 STG.E.U8 desc[UR36][R6.64+0x19], R55 ;  /* 0x000019370600c986 */ /* 0x0001e2000c101124 */
[----:B------:R-:W-:Y:S05]  /*3190*/  @P5 BRA `(.L_x_80) ;  /* 0x00000000000c5947 */ /* 0x000fea0003800000 */
[----:B------:R-:W5:Y:S02]  /*31a0*/  LDG.E.U8 R72, desc[UR36][R20.64+0x10] ;  /* 0x0000102414487981 */ /* 0x000f64000c1e1100 */
[----:B-----5:R-:W-:-:S05]  /*31b0*/  PRMT R48, R72, 0x8880, RZ ;  /* 0x0000888048307816 */ /* 0x020fca00000000ff */
[----:B------:R-:W-:-:S07]  /*31c0*/  IMAD R73, R48, R23, RZ ;  /* 0x0000001730497224 */ /* 0x000fce00078e02ff */
.L_x_80:
[----:B------:R-:W-:Y:S05]  /*31d0*/  BSYNC B1 ;  /* 0x0000000000017941 */ /* 0x000fea0003800000 */
.L_x_79:
        /* <DEDUP_REMOVED lines=9> */
.L_x_82:
[----:B------:R-:W-:Y:S05]  /*3270*/  BSYNC B1 ;  /* 0x0000000000017941 */ /* 0x000fea0003800000 */
.L_x_81:
[----:B------:R-:W-:Y:S01]  /*3280*/  @!P4 IMAD R41, R41, R22, R73 ;  /* 0x000000162929c224 */ /* 0x000fe200078e0249 */
[----:B------:R-:W-:Y:S04]  /*3290*/  BSSY B1, `(.L_x_83) ;  /* 0x0000006000017945 */ /* 0x000fe80003800000 */
[----:B------:R0:W-:Y:S01]  /*32a0*/  @!P4 STG.E.U8 desc[UR36][R10.64+0x11], R41 ;  /* 0x000011290a00c986 */ /* 0x0001e2000c101124 */
[----:B------:R-:W-:Y:S05]  /*32b0*/  @P5 BRA `(.L_x_84) ;  /* 0x00000000000c5947 */ /* 0x000fea0003800000 */
[----:B------:R-:W5:Y:S02]  /*32c0*/  LDG.E.U8 R72, desc[UR36][R64.64+0x10] ;  /* 0x0000102440487981 */ /* 0x000f64000c1e1100 */
[----:B-----5:R-:W-:-:S05]  /*32d0*/  PRMT R40, R72, 0x8880, RZ ;  /* 0x0000888048287816 */ /* 0x020fca00000000ff */
[----:B------:R-:W-:-:S07]  /*32e0*/  IMAD R73, R40, R23, RZ ;  /* 0x0000001728497224 */ /* 0x000fce00078e02ff */
.L_x_84:
[----:B------:R-:W-:Y:S05]  /*32f0*/  BSYNC B1 ;  /* 0x0000000000017941 */ /* 0x000fea0003800000 */
.L_x_83:
        /* <DEDUP_REMOVED lines=9> */
.L_x_86:
[----:B------:R-:W-:Y:S05]  /*3390*/  BSYNC B1 ;  /* 0x0000000000017941 */ /* 0x000fea0003800000 */
.L_x_85:
[----:B------:R-:W-:Y:S01]  /*33a0*/  @!P4 IMAD R43, R43, R22, R73 ;  /* 0x000000162b2bc224 */ /* 0x000fe200078e0249 */
[----:B------:R-:W-:Y:S04]  /*33b0*/  BSSY B1, `(.L_x_87) ;  /* 0x0000006000017945 */ /* 0x000fe80003800000 */
[----:B------:R0:W-:Y:S01]  /*33c0*/  @!P4 STG.E.U8 desc[UR36][R8.64+0x11], R43 ;  /* 0x0000112b0800c986 */ /* 0x0001e2000c101124 */
[----:B------:R-:W-:Y:S05]  /*33d0*/  @P5 BRA `(.L_x_88) ;  /* 0x00000000000c5947 */ /* 0x000fea0003800000 */
[----:B------:R-:W5:Y:S02]  /*33e0*/  LDG.E.U8 R72, desc[UR36][R20.64+0x18] ;  /* 0x0000182414487981 */ /* 0x000f64000c1e1100 */
[----:B-----5:R-:W-:-:S05]  /*33f0*/  PRMT R40, R72, 0x8880, RZ ;  /* 0x0000888048287816 */ /* 0x020fca00000000ff */
[----:B------:R-:W-:-:S07]  /*3400*/  IMAD R73, R40, R23, RZ ;  /* 0x0000001728497224 */ /* 0x000fce00078e02ff */
.L_x_88:
[----:B------:R-:W-:Y:S05]  /*3410*/  BSYNC B1 ;  /* 0x0000000000017941 */ /* 0x000fea0003800000 */
.L_x_87:
        /* <DEDUP_REMOVED lines=9> */
.L_x_90:
[----:B------:R-:W-:Y:S05]  /*34b0*/  BSYNC B1 ;  /* 0x0000000000017941 */ /* 0x000fea0003800000 */
.L_x_89:
[----:B------:R-:W-:Y:S01]  /*34c0*/  @!P4 IMAD R45, R45, R22, R73 ;  /* 0x000000162d2dc224 */ /* 0x000fe200078e0249 */
[----:B------:R-:W-:Y:S04]  /*34d0*/  BSSY B1, `(.L_x_91) ;  /* 0x0000006000017945 */ /* 0x000fe80003800000 */
[----:B------:R0:W-:Y:S01]  /*34e0*/  @!P4 STG.E.U8 desc[UR36][R10.64+0x19], R45 ;  /* 0x0000192d0a00c986 */ /* 0x0001e2000c101124 */
[----:B------:R-:W-:Y:S05]  /*34f0*/  @P5 BRA `(.L_x_92) ;  /* 0x00000000000c5947 */ /* 0x000fea0003800000 */
[----:B------:R-:W5:Y:S02]  /*3500*/  LDG.E.U8 R72, desc[UR36][R64.64+0x18] ;  /* 0x0000182440487981 */ /* 0x000f64000c1e1100 */
[----:B-----5:R-:W-:-:S05]  /*3510*/  PRMT R40, R72, 0x8880, RZ ;  /* 0x0000888048287816 */ /* 0x020fca00000000ff */
[----:B------:R-:W-:-:S07]  /*3520*/  IMAD R73, R40, R23, RZ ;  /* 0x0000001728497224 */ /* 0x000fce00078e02ff */
.L_x_92:
[----:B------:R-:W-:Y:S05]  /*3530*/  BSYNC B1 ;  /* 0x0000000000017941 */ /* 0x000fea0003800000 */
.L_x_91:
        /* <DEDUP_REMOVED lines=9> */
.L_x_94:
[----:B------:R-:W-:Y:S05]  /*35d0*/  BSYNC B1 ;  /* 0x0000000000017941 */ /* 0x000fea0003800000 */
.L_x_93:
[----:B------:R-:W-:Y:S01]  /*35e0*/  @!P4 IMAD R47, R47, R22, R73 ;  /* 0x000000162f2fc224 */ /* 0x000fe200078e0249 */
[----:B------:R-:W-:Y:S04]  /*35f0*/  BSSY B1, `(.L_x_95) ;  /* 0x0000006000017945 */ /* 0x000fe80003800000 */
[----:B------:R0:W-:Y:S01]  /*3600*/  @!P4 STG.E.U8 desc[UR36][R8.64+0x19], R47 ;  /* 0x0000192f0800c986 */ /* 0x0001e2000c101124 */
[----:B------:R-:W-:Y:S05]  /*3610*/  @P5 BRA `(.L_x_96) ;  /* 0x00000000000c5947 */ /* 0x000fea0003800000 */
[----:B------:R-:W5:Y:S02]  /*3620*/  LDG.E.U8 R72, desc[UR36][R12.64+0x20] ;  /* 0x000020240c487981 */ /* 0x000f64000c1e1100 */
[----:B-----5:R-:W-:-:S05]  /*3630*/  PRMT R40, R72, 0x8880, RZ ;  /* 0x0000888048287816 */ /* 0x020fca00000000ff */
[----:B------:R-:W-:-:S07]  /*3640*/  IMAD R73, R40, R23, RZ ;  /* 0x0000001728497224 */ /* 0x000fce00078e02ff */
.L_x_96:
[----:B------:R-:W-:Y:S05]  /*3650*/  BSYNC B1 ;  /* 0x0000000000017941 */ /* 0x000fea0003800000 */
.L_x_95:
        /* <DEDUP_REMOVED lines=9> */
.L_x_98:
[----:B------:R-:W-:Y:S05]  /*36f0*/  BSYNC B1 ;  /* 0x0000000000017941 */ /* 0x000fea0003800000 */
.L_x_97:
[----:B------:R-:W-:Y:S01]  /*3700*/  @!P4 IMAD R33, R33, R22, R73 ;  /* 0x000000162121c224 */ /* 0x000fe200078e0249 */
[----:B------:R-:W-:Y:S04]  /*3710*/  BSSY B1, `(.L_x_99) ;  /* 0x0000006000017945 */ /* 0x000fe80003800000 */
[----:B------:R0:W-:Y:S01]  /*3720*/  @!P4 STG.E.U8 desc[UR36][R4.64+0x21], R33 ;  /* 0x000021210400c986 */ /* 0x0001e2000c101124 */
[----:B------:R-:W-:Y:S05]  /*3730*/  @P5 BRA `(.L_x_100) ;  /* 0x00000000000c5947 */ /* 0x000fea0003800000 */
[----:B------:R-:W5:Y:S02]  /*3740*/  LDG.E.U8 R72, desc[UR36][R14.64+0x20] ;  /* 0x000020240e487981 */ /* 0x000f64000c1e1100 */
[----:B-----5:R-:W-:-:S05]  /*3750*/  PRMT R32, R72, 0x8880, RZ ;  /* 0x0000888048207816 */ /* 0x020fca00000000ff */
[----:B------:R-:W-:-:S07]  /*3760*/  IMAD R73, R32, R23, RZ ;  /* 0x0000001720497224 */ /* 0x000fce00078e02ff */
.L_x_100:
[----:B------:R-:W-:Y:S05]  /*3770*/  BSYNC B1 ;  /* 0x0000000000017941 */ /* 0x000fea0003800000 */
.L_x_99:
[C---:B------:R-:W-:Y:S01]  /*3780*/  ISETP.LT.OR P4, PT, R3.reuse, 0x22, !P0 ;  /* 0x000000220300780c */ /* 0x040fe20004781670 */
[----:B0-----:R-:W-:Y:S01]  /*3790*/  @!P5 IMAD R33, R34, R22, R73 ;  /* 0x000000162221d224 */ /* 0x001fe200078e0249 */
[----:B------:R-:W-:Y:S04]  /*37a0*/  BSSY B1, `(.L_x_101) ;  /* 0x0000008000017945 */ /* 0x000fe80003800000 */
[----:B------:R0:W-:Y:S01]  /*37b0*/  @!P5 STG.E.U8 desc[UR36][R6.64+0x20], R33 ;  /* 0x000020210600d986 */ /* 0x0001e2000c101124 */
[C---:B------:R-:W-:Y:S02]  /*37c0*/  ISETP.LT.OR P5, PT, R3.reuse, 0x29, !P3 ;  /* 0x000000290300780c */ /* 0x040fe40005fa1670 */
[----:B------:R-:W-:-:S04]  /*37d0*/  ISETP.LT.OR P3, PT, R3, 0x2a, !P3 ;  /* 0x0000002a0300780c */ /* 0x000fc80005f61670 */
[----:B------:R-:W-:Y:S09]  /*37e0*/  @P4 BRA `(.L_x_102) ;  /* 0x00000000000c4947 */ /* 0x000ff20003800000 */
[----:B------:R-:W5:Y:S02]  /*37f0*/  LDG.E.U8 R72, desc[UR36][R14.64+0x21] ;  /* 0x000021240e487981 */ /* 0x000f64000c1e1100 */
[----:B-----5:R-:W-:-:S05]  /*3800*/  PRMT R32, R72, 0x8880, RZ ;  /* 0x0000888048207816 */ /* 0x020fca00000000ff */
[----:B------:R-:W-:-:S07]  /*3810*/  IMAD R73, R32, R23, RZ ;  /* 0x0000001720497224 */ /* 0x000fce00078e02ff */
.L_x_102:
[----:B------:R-:W-:Y:S05]  /*3820*/  BSYNC B1 ;  /* 0x0000000000017941 */ /* 0x000fea0003800000 */
.L_x_101:
[----:B------:R-:W-:Y:S01]  /*3830*/  @!P4 IMAD R35, R35, R22, R73 ;  /* 0x000000162323c224 */ /* 0x000fe200078e0249 */
[----:B------:R-:W-:Y:S04]  /*3840*/  BSSY B1, `(.L_x_103) ;  /* 0x0000006000017945 */ /* 0x000fe80003800000 */
[----:B------:R0:W-:Y:S01]  /*3850*/  @!P4 STG.E.U8 desc[UR36][R6.64+0x21], R35 ;  /* 0x000021230600c986 */ /* 0x0001e2000c101124 */
[----:B------:R-:W-:Y:S05]  /*3860*/  @P5 BRA `(.L_x_104) ;  /* 0x00000000000c5947 */ /* 0x000fea0003800000 */
[----:B------:R-:W5:Y:S02]  /*3870*/  LDG.E.U8 R72, desc[UR36][R12.64+0x28] ;  /* 0x000028240c487981 */ /* 0x000f64000c1e1100 */
[----:B-----5:R-:W-:-:S05]  /*3880*/  PRMT R32, R72, 0x8880, RZ ;  /* 0x0000888048207816 */ /* 0x020fca00000000ff */
[----:B------:R-:W-:-:S07]  /*3890*/  IMAD R73, R32, R23, RZ ;  /* 0x0000001720497224 */ /* 0x000fce00078e02ff */
.L_x_104:
[----:B------:R-:W-:Y:S05]  /*38a0*/  BSYNC B1 ;  /* 0x0000000000017941 */ /* 0x000fea0003800000 */
.L_x_103:
[----:B0-----:R-:W-:Y:S01]  /*38b0*/  @!P5 IMAD R33, R36, R22, R73 ;  /* 0x000000162421d224 */ /* 0x001fe200078e0249 */
[----:B------:R-:W-:Y:S04]  /*38c0*/  BSSY B1, `(.L_x_105) ;  /* 0x0000006000017945 */ /* 0x000fe80003800000 */
[----:B------:R0:W-:Y:S01]  /*38d0*/  @!P5 STG.E.U8 desc[UR36][R4.64+0x28], R33 ;  /* 0x000028210400d986 */ /* 0x0001e2000c101124 */
[----:B------:R-:W-:Y:S05]  /*38e0*/  @P3 BRA `(.L_x_106) ;  /* 0x00000000000c3947 */ /* 0x000fea0003800000 */
[----:B------:R-:W5:Y:S02]  /*38f0*/  LDG.E.U8 R72, desc[UR36][R12.64+0x29] ;  /* 0x000029240c487981 */ /* 0x000f64000c1e1100 */
[----:B-----5:R-:W-:-:S05]  /*3900*/  PRMT R32, R72, 0x8880, RZ ;  /* 0x0000888048207816 */ /* 0x020fca00000000ff */
[----:B------:R-:W-:-:S07]  /*3910*/  IMAD R73, R32, R23, RZ ;  /* 0x0000001720497224 */ /* 0x000fce00078e02ff */
.L_x_106:
[----:B------:R-:W-:Y:S05]  /*3920*/  BSYNC B1 ;  /* 0x0000000000017941 */ /* 0x000fea0003800000 */
.L_x_105:
[----:B------:R-:W-:Y:S01]  /*3930*/  ISETP.LT.OR P4, PT, R3, 0x29, !P0 ;  /* 0x000000290300780c */ /* 0x000fe20004781670 */
[----:B------:R-:W-:Y:S01]  /*3940*/  @!P3 IMAD R37, R37, R22, R73 ;  /* 0x000000162525b224 */ /* 0x000fe200078e0249 */
[----:B------:R-:W-:Y:S01]  /*3950*/  BSSY B1, `(.L_x_107) ;  /* 0x0000009000017945 */ /* 0x000fe20003800000 */
[C---:B------:R-:W-:Y:S02]  /*3960*/  ISETP.LT.OR P0, PT, R3.reuse, 0x2a, !P0 ;  /* 0x0000002a0300780c */ /* 0x040fe40004701670 */
[C---:B------:R-:W-:Y:S01]  /*3970*/  ISETP.LT.OR P5, PT, R3.reuse, 0x21, !P1 ;  /* 0x000000210300780c */ /* 0x040fe20004fa1670 */
[----:B------:R0:W-:Y:S01]  /*3980*/  @!P3 STG.E.U8 desc[UR36][R4.64+0x29], R37 ;  /* 0x000029250400b986 */ /* 0x0001e2000c101124 */
[----:B------:R-:W-:-:S06]  /*3990*/  ISETP.LT.OR P3, PT, R3, 0x22, !P1 ;  /* 0x000000220300780c */ /* 0x000fcc0004f61670 */
[----:B------:R-:W-:Y:S07]  /*39a0*/  @P4 BRA `(.L_x_108) ;  /* 0x00000000000c4947 */ /* 0x000fee0003800000 */
[----:B------:R-:W0:Y:S02]  /*39b0*/  LDG.E.U8 R72, desc[UR36][R14.64+0x28] ;  /* 0x000028240e487981 */ /* 0x000e24000c1e1100 */
[----:B012---:R-:W-:-:S05]  /*39c0*/  PRMT R4, R72, 0x8880, RZ ;  /* 0x0000888048047816 */ /* 0x007fca00000000ff */
[----:B------:R-:W-:-:S07]  /*39d0*/  IMAD R73, R4, R23, RZ ;  /* 0x0000001704497224 */ /* 0x000fce00078e02ff */
.L_x_108:
[----:B------:R-:W-:Y:S05]  /*39e0*/  BSYNC B1 ;  /* 0x0000000000017941 */ /* 0x000fea0003800000 */
.L_x_107:
[----:B012---:R-:W-:Y:S01]  /*39f0*/  @!P4 IMAD R5, R38, R22, R73 ;  /* 0x000000162605c224 */ /* 0x007fe200078e0249 */
[----:B------:R-:W-:Y:S04]  /*3a00*/  BSSY B1, `(.L_x_109) ;  /* 0x0000006000017945 */ /* 0x000fe80003800000 */
[----:B------:R0:W-:Y:S01]  /*3a10*/  @!P4 STG.E.U8 desc[UR36][R6.64+0x28], R5 ;  /* 0x000028050600c986 */ /* 0x0001e2000c101124 */
[----:B------:R-:W-:Y:S05]  /*3a20*/  @P0 BRA `(.L_x_110) ;  /* 0x00000000000c0947 */ /* 0x000fea0003800000 */
[----:B------:R-:W2:Y:S02]  /*3a30*/  LDG.E.U8 R72, desc[UR36][R14.64+0x29] ;  /* 0x000029240e487981 */ /* 0x000ea4000c1e1100 */
[----:B--2---:R-:W-:-:S05]  /*3a40*/  PRMT R4, R72, 0x8880, RZ ;  /* 0x0000888048047816 */ /* 0x004fca00000000ff */
[----:B------:R-:W-:-:S07]  /*3a50*/  IMAD R73, R4, R23, RZ ;  /* 0x0000001704497224 */ /* 0x000fce00078e02ff */
.L_x_110:
[----:B------:R-:W-:Y:S05]  /*3a60*/  BSYNC B1 ;  /* 0x0000000000017941 */ /* 0x000fea0003800000 */
.L_x_109:
[----:B------:R-:W-:Y:S01]  /*3a70*/  @!P0 IMAD R39, R39, R22, R73 ;  /* 0x0000001627278224 */ /* 0x000fe200078e0249 */
[----:B------:R-:W-:Y:S04]  /*3a80*/  BSSY B1, `(.L_x_111) ;  /* 0x0000006000017945 */ /* 0x000fe80003800000 */
[----:B------:R1:W-:Y:S01]  /*3a90*/  @!P0 STG.E.U8 desc[UR36][R6.64+0x29], R39 ;  /* 0x0000292706008986 */ /* 0x0003e2000c101124 */
[----:B------:R-:W-:Y:S05]  /*3aa0*/  @P5 BRA `(.L_x_112) ;  /* 0x00000000000c5947 */ /* 0x000fea0003800000 */
[----:B------:R-:W2:Y:S02]  /*3ab0*/  LDG.E.U8 R72, desc[UR36][R20.64+0x20] ;  /* 0x0000202414487981 */ /* 0x000ea4000c1e1100 */
[----:B--2---:R-:W-:-:S05]  /*3ac0*/  PRMT R4, R72, 0x8880, RZ ;  /* 0x0000888048047816 */ /* 0x004fca00000000ff */
[----:B------:R-:W-:-:S07]  /*3ad0*/  IMAD R73, R4, R23, RZ ;  /* 0x0000001704497224 */ /* 0x000fce00078e02ff */
.L_x_112:
[----:B------:R-:W-:Y:S05]  /*3ae0*/  BSYNC B1 ;  /* 0x0000000000017941 */ /* 0x000fea0003800000 */
.L_x_111:
[----:B0-----:R-:W-:Y:S01]  /*3af0*/  @!P5 IMAD R5, R24, R22, R73 ;  /* 0x000000161805d224 */ /* 0x001fe200078e0249 */
[----:B------:R-:W-:Y:S04]  /*3b00*/  BSSY B1, `(.L_x_113) ;  /* 0x0000006000017945 */ /* 0x000fe80003800000 */
[----:B------:R0:W-:Y:S01]  /*3b10*/  @!P5 STG.E.U8 desc[UR36][R10.64+0x20], R5 ;  /* 0x000020050a00d986 */ /* 0x0001e2000c101124 */
[----:B------:R-:W-:Y:S05]  /*3b20*/  @P3 BRA `(.L_x_114) ;  /* 0x00000000000c3947 */ /* 0x000fea0003800000 */
[----:B------:R-:W2:Y:S02]  /*3b30*/  LDG.E.U8 R72, desc[UR36][R20.64+0x21] ;  /* 0x0000212414487981 */ /* 0x000ea4000c1e1100 */
[----:B--2---:R-:W-:-:S05]  /*3b40*/  PRMT R4, R72, 0x8880, RZ ;  /* 0x0000888048047816 */ /* 0x004fca00000000ff */
[----:B------:R-:W-:-:S07]  /*3b50*/  IMAD R73, R4, R23, RZ ;  /* 0x0000001704497224 */ /* 0x000fce00078e02ff */
.L_x_114:
[----:B------:R-:W-:Y:S05]  /*3b60*/  BSYNC B1 ;  /* 0x0000000000017941 */ /* 0x000fea0003800000 */
.L_x_113:
[----:B------:R-:W-:Y:S01]  /*3b70*/  ISETP.LT.OR P4, PT, R3, 0x21, !P2 ;  /* 0x000000210300780c */ /* 0x000fe20005781670 */
[----:B------:R-:W-:Y:S01]  /*3b80*/  @!P3 IMAD R25, R25, R22, R73 ;  /* 0x000000161919b224 */ /* 0x000fe200078e0249 */
[----:B------:R-:W-:Y:S01]  /*3b90*/  BSSY B1, `(.L_x_115) ;  /* 0x000000a000017945 */ /* 0x000fe20003800000 */
[C---:B------:R-:W-:Y:S02]  /*3ba0*/  ISETP.LT.OR P0, PT, R3.reuse, 0x22, !P2 ;  /* 0x000000220300780c */ /* 0x040fe40005701670 */
[C---:B------:R-:W-:Y:S01]  /*3bb0*/  ISETP.LT.OR P5, PT, R3.reuse, 0x29, !P2 ;  /* 0x000000290300780c */ /* 0x040fe200057a1670 */
[----:B------:R2:W-:Y:S01]  /*3bc0*/  @!P3 STG.E.U8 desc[UR36][R10.64+0x21], R25 ;  /* 0x000021190a00b986 */ /* 0x0005e2000c101124 */
[C---:B------:R-:W-:Y:S02]  /*3bd0*/  ISETP.LT.OR P3, PT, R3.reuse, 0x29, !P1 ;  /* 0x000000290300780c */ /* 0x040fe40004f61670 */
[----:B------:R-:W-:-:S04]  /*3be0*/  ISETP.LT.OR P1, PT, R3, 0x2a, !P1 ;  /* 0x0000002a0300780c */ /* 0x000fc80004f21670 */
[----:B------:R-:W-:Y:S09]  /*3bf0*/  @P4 BRA `(.L_x_116) ;  /* 0x00000000000c4947 */ /* 0x000ff20003800000 */
[----:B------:R-:W5:Y:S02]  /*3c00*/  LDG.E.U8 R72, desc[UR36][R64.64+0x20] ;  /* 0x0000202440487981 */ /* 0x000f64000c1e1100 */
[----:B-----5:R-:W-:-:S05]  /*3c10*/  PRMT R4, R72, 0x8880, RZ ;  /* 0x0000888048047816 */ /* 0x020fca00000000ff */
[----:B------:R-:W-:-:S07]  /*3c20*/  IMAD R73, R4, R23, RZ ;  /* 0x0000001704497224 */ /* 0x000fce00078e02ff */
.L_x_116:
[----:B------:R-:W-:Y:S05]  /*3c30*/  BSYNC B1 ;  /* 0x0000000000017941 */ /* 0x000fea0003800000 */
.L_x_115:
[----:B0-----:R-:W-:Y:S01]  /*3c40*/  @!P4 IMAD R5, R26, R22, R73 ;  /* 0x000000161a05c224 */ /* 0x001fe200078e0249 */
[----:B------:R-:W-:Y:S04]  /*3c50*/  BSSY B1, `(.L_x_117) ;  /* 0x0000006000017945 */ /* 0x000fe80003800000 */
[----:B------:R0:W-:Y:S01]  /*3c60*/  @!P4 STG.E.U8 desc[UR36][R8.64+0x20], R5 ;  /* 0x000020050800c986 */ /* 0x0001e2000c101124 */
[----:B------:R-:W-:Y:S05]  /*3c70*/  @P0 BRA `(.L_x_118) ;  /* 0x00000000000c0947 */ /* 0x000fea0003800000 */
[----:B------:R-:W5:Y:S02]  /*3c80*/  LDG.E.U8 R72, desc[UR36][R64.64+0x21] ;  /* 0x0000212440487981 */ /* 0x000f64000c1e1100 */
[----:B-----5:R-:W-:-:S05]  /*3c90*/  PRMT R4, R72, 0x8880, RZ ;  /* 0x0000888048047816 */ /* 0x020fca00000000ff */
[----:B------:R-:W-:-:S07]  /*3ca0*/  IMAD R73, R4, R23, RZ ;  /* 0x0000001704497224 */ /* 0x000fce00078e02ff */
.L_x_118:
[----:B------:R-:W-:Y:S05]  /*3cb0*/  BSYNC B1 ;  /* 0x0000000000017941 */ /* 0x000fea0003800000 */
.L_x_117:
[----:B------:R-:W-:Y:S01]  /*3cc0*/  @!P0 IMAD R27, R27, R22, R73 ;  /* 0x000000161b1b8224 */ /* 0x000fe200078e0249 */
[----:B------:R-:W-:Y:S04]  /*3cd0*/  BSSY B1, `(.L_x_119) ;  /* 0x0000006000017945 */ /* 0x000fe80003800000 */
[----:B------:R0:W-:Y:S01]  /*3ce0*/  @!P0 STG.E.U8 desc[UR36][R8.64+0x21], R27 ;  /* 0x0000211b08008986 */ /* 0x0001e2000c101124 */
[----:B------:R-:W-:Y:S05]  /*3cf0*/  @P3 BRA `(.L_x_120) ;  /* 0x00000000000c3947 */ /* 0x000fea0003800000 */
[----:B------:R-:W5:Y:S02]  /*3d00*/  LDG.E.U8 R72, desc[UR36][R20.64+0x28] ;  /* 0x0000282414487981 */ /* 0x000f64000c1e1100 */
[----:B-----5:R-:W-:-:S05]  /*3d10*/  PRMT R4, R72, 0x8880, RZ ;  /* 0x0000888048047816 */ /* 0x020fca00000000ff */
[----:B------:R-:W-:-:S07]  /*3d20*/  IMAD R73, R4, R23, RZ ;  /* 0x0000001704497224 */ /* 0x000fce00078e02ff */
.L_x_120:
[----:B------:R-:W-:Y:S05]  /*3d30*/  BSYNC B1 ;  /* 0x0000000000017941 */ /* 0x000fea0003800000 */
.L_x_119:
[----:B0-----:R-:W-:Y:S01]  /*3d40*/  @!P3 IMAD R5, R28, R22, R73 ;  /* 0x000000161c05b224 */ /* 0x001fe200078e0249 */
[----:B------:R-:W-:Y:S04]  /*3d50*/  BSSY B1, `(.L_x_121) ;  /* 0x0000006000017945 */ /* 0x000fe80003800000 */
[----:B------:R0:W-:Y:S01]  /*3d60*/  @!P3 STG.E.U8 desc[UR36][R10.64+0x28], R5 ;  /* 0x000028050a00b986 */ /* 0x0001e2000c101124 */
[----:B------:R-:W-:Y:S05]  /*3d70*/  @P1 BRA `(.L_x_122) ;  /* 0x00000000000c1947 */ /* 0x000fea0003800000 */
[----:B------:R-:W5:Y:S02]  /*3d80*/  LDG.E.U8 R72, desc[UR36][R20.64+0x29] ;  /* 0x0000292414487981 */ /* 0x000f64000c1e1100 */
[----:B-----5:R-:W-:-:S05]  /*3d90*/  PRMT R4, R72, 0x8880, RZ ;  /* 0x0000888048047816 */ /* 0x020fca00000000ff */
[----:B------:R-:W-:-:S07]  /*3da0*/  IMAD R73, R4, R23, RZ ;  /* 0x0000001704497224 */ /* 0x000fce00078e02ff */
.L_x_122:
[----:B------:R-:W-:Y:S05]  /*3db0*/  BSYNC B1 ;  /* 0x0000000000017941 */ /* 0x000fea0003800000 */
.L_x_121:
[----:B------:R-:W-:Y:S01]  /*3dc0*/  @!P1 IMAD R29, R29, R22, R73 ;  /* 0x000000161d1d9224 */ /* 0x000fe200078e0249 */
[----:B------:R-:W-:Y:S04]  /*3dd0*/  BSSY B1, `(.L_x_123) ;  /* 0x0000006000017945 */ /* 0x000fe80003800000 */
[----:B------:R0:W-:Y:S01]  /*3de0*/  @!P1 STG.E.U8 desc[UR36][R10.64+0x29], R29 ;  /* 0x0000291d0a009986 */ /* 0x0001e2000c101124 */
[----:B------:R-:W-:Y:S05]  /*3df0*/  @P5 BRA `(.L_x_124) ;  /* 0x00000000000c5947 */ /* 0x000fea0003800000 */
[----:B------:R-:W5:Y:S02]  /*3e00*/  LDG.E.U8 R72, desc[UR36][R64.64+0x28] ;  /* 0x0000282440487981 */ /* 0x000f64000c1e1100 */
[----:B-----5:R-:W-:-:S05]  /*3e10*/  PRMT R4, R72, 0x8880, RZ ;  /* 0x0000888048047816 */ /* 0x020fca00000000ff */
[----:B------:R-:W-:-:S07]  /*3e20*/  IMAD R73, R4, R23, RZ ;  /* 0x0000001704497224 */ /* 0x000fce00078e02ff */
.L_x_124:
[----:B------:R-:W-:Y:S05]  /*3e30*/  BSYNC B1 ;  /* 0x0000000000017941 */ /* 0x000fea0003800000 */
.L_x_123:
[----:B0-----:R-:W-:Y:S01]  /*3e40*/  @!P5 IMAD R5, R30, R22, R73 ;  /* 0x000000161e05d224 */ /* 0x001fe200078e0249 */
[----:B------:R-:W-:Y:S01]  /*3e50*/  ISETP.LT.OR P2, PT, R3, 0x2a, !P2 ;  /* 0x0000002a0300780c */ /* 0x000fe20005741670 */
[----:B------:R-:W-:Y:S03]  /*3e60*/  BSSY B1, `(.L_x_125) ;  /* 0x0000006000017945 */ /* 0x000fe60003800000 */
[----:B------:R0:W-:Y:S09]  /*3e70*/  @!P5 STG.E.U8 desc[UR36][R8.64+0x28], R5 ;  /* 0x000028050800d986 */ /* 0x0001f2000c101124 */
[----:B------:R-:W-:Y:S05]  /*3e80*/  @P2 BRA `(.L_x_126) ;  /* 0x00000000000c2947 */ /* 0x000fea0003800000 */
[----:B------:R-:W5:Y:S02]  /*3e90*/  LDG.E.U8 R72, desc[UR36][R64.64+0x29] ;  /* 0x0000292440487981 */ /* 0x000f64000c1e1100 */
[----:B-----5:R-:W-:-:S05]  /*3ea0*/  PRMT R4, R72, 0x8880, RZ ;  /* 0x0000888048047816 */ /* 0x020fca00000000ff */
[----:B------:R-:W-:-:S07]  /*3eb0*/  IMAD R73, R4, R23, RZ ;  /* 0x0000001704497224 */ /* 0x000fce00078e02ff */
.L_x_126:
[----:B------:R-:W-:Y:S05]  /*3ec0*/  BSYNC B1 ;  /* 0x0000000000017941 */ /* 0x000fea0003800000 */
.L_x_125:
[----:B------:R-:W-:Y:S01]  /*3ed0*/  IMAD R31, R31, R22, R73 ;  /* 0x000000161f1f7224 */ /* 0x000fe200078e0249 */
[----:B------:R-:W-:Y:S06]  /*3ee0*/  @P2 BRA `(.L_x_127) ;  /* 0x0000000800582947 */ /* 0x000fec0003800000 */
[----:B------:R0:W-:Y:S01]  /*3ef0*/  STG.E.U8 desc[UR36][R8.64+0x29], R31 ;  /* 0x0000291f08007986 */ /* 0x0001e2000c101124 */
[----:B------:R-:W-:Y:S05]  /*3f00*/  BRA `(.L_x_127) ;  /* 0x0000000800507947 */ /* 0x000fea0003800000 */
.L_x_30:
[C---:B------:R-:W-:Y:S02]  /*3f10*/  ISETP.GE.AND P2, PT, R80.reuse, 0x1, PT ;  /* 0x000000015000780c */ /* 0x040fe40003f46270 */
[----:B------:R-:W-:Y:S02]  /*3f20*/  ISETP.GE.AND P3, PT, R80, 0x9, PT ;  /* 0x000000095000780c */ /* 0x000fe40003f66270 */
[C---:B------:R-:W-:Y:S02]  /*3f30*/  ISETP.LT.OR P4, PT, R3.reuse, 0x1, !P2 ;  /* 0x000000010300780c */ /* 0x040fe40005781670 */
[C---:B------:R-:W-:Y:S02]  /*3f40*/  ISETP.LT.OR P5, PT, R3.reuse, 0x2, !P2 ;  /* 0x000000020300780c */ /* 0x040fe400057a1670 */
[C---:B------:R-:W-:Y:S02]  /*3f50*/  ISETP.LT.OR P0, PT, R3.reuse, 0x1, !P3 ;  /* 0x000000010300780c */ /* 0x040fe40005f01670 */
[----:B------:R-:W-:-:S07]  /*3f60*/  ISETP.LT.OR P1, PT, R3, 0x2, !P3 ;  /* 0x000000020300780c */ /* 0x000fce0005f21670 */
[-C--:B------:R-:W-:Y:S02]  /*3f70*/  @!P4 IMAD R13, R64, R22.reuse, RZ ;  /* 0x00000016400dc224 */ /* 0x080fe400078e02ff */
[-C--:B------:R-:W-:Y:S02]  /*3f80*/  @!P5 IMAD R65, R65, R22.reuse, RZ ;  /* 0x000000164141d224 */ /* 0x080fe400078e02ff */
[-C--:B------:R-:W-:Y:S01]  /*3f90*/  @!P0 IMAD R15, R66, R22.reuse, RZ ;  /* 0x00000016420f8224 */ /* 0x080fe200078e02ff */
[----:B------:R0:W-:Y:S01]  /*3fa0*/  @!P4 STG.E.U8 desc[UR36][R4.64], R13 ;  /* 0x0000000d0400c986 */ /* 0x0001e2000c101124 */
[----:B------:R-:W-:Y:S01]  /*3fb0*/  ISETP.LT.OR P4, PT, R3, 0x9, !P2 ;  /* 0x000000090300780c */ /* 0x000fe20005781670 */
[----:B------:R-:W-:Y:S02]  /*3fc0*/  @!P1 IMAD R67, R67, R22, RZ ;  /* 0x0000001643439224 */ /* 0x000fe400078e02ff */
[----:B------:R-:W-:Y:S01]  /*3fd0*/  @!P5 STG.E.U8 desc[UR36][R4.64+0x1], R65 ;  /* 0x000001410400d986 */ /* 0x000fe2000c101124 */
[----:B------:R-:W-:-:S03]  /*3fe0*/  ISETP.LT.OR P5, PT, R3, 0xa, !P2 ;  /* 0x0000000a0300780c */ /* 0x000fc600057a1670 */
[----:B------:R1:W-:Y:S01]  /*3ff0*/  @!P0 STG.E.U8 desc[UR36][R6.64], R15 ;  /* 0x0000000f06008986 */ /* 0x0003e2000c101124 */
[----:B------:R-:W-:-:S03]  /*4000*/  ISETP.LT.OR P0, PT, R3, 0x9, !P3 ;  /* 0x000000090300780c */ /* 0x000fc60005f01670 */
[----:B------:R-:W-:Y:S01]  /*4010*/  @!P1 STG.E.U8 desc[UR36][R6.64+0x1], R67 ;  /* 0x0000014306009986 */ /* 0x000fe2000c101124 */
[----:B------:R-:W-:Y:S01]  /*4020*/  ISETP.GE.AND P1, PT, R80, 0x81, PT ;  /* 0x000000815000780c */ /* 0x000fe20003f26270 */
[----:B------:R-:W-:-:S04]  /*4030*/  @!P4 IMAD R21, R68, R22, RZ ;  /* 0x000000164415c224 */ /* 0x000fc800078e02ff */
[-C--:B------:R-:W-:Y:S01]  /*4040*/  @!P5 IMAD R69, R69, R22.reuse, RZ ;  /* 0x000000164545d224 */ /* 0x080fe200078e02ff */
[----:B------:R2:W-:Y:S01]  /*4050*/  @!P4 STG.E.U8 desc[UR36][R4.64+0x8], R21 ;  /* 0x000008150400c986 */ /* 0x0005e2000c101124 */
[C---:B------:R-:W-:Y:S02]  /*4060*/  ISETP.LT.OR P4, PT, R3.reuse, 0xa, !P3 ;  /* 0x0000000a0300780c */ /* 0x040fe40005f81670 */
[----:B0-----:R-:W-:Y:S01]  /*4070*/  @!P0 IMAD R13, R70, R22, RZ ;  /* 0x00000016460d8224 */ /* 0x001fe200078e02ff */
[----:B------:R-:W-:Y:S01]  /*4080*/  @!P5 STG.E.U8 desc[UR36][R4.64+0x9], R69 ;  /* 0x000009450400d986 */ /* 0x000fe2000c101124 */
[----:B------:R-:W-:-:S03]  /*4090*/  ISETP.LT.OR P5, PT, R3, 0x1, !P1 ;  /* 0x000000010300780c */ /* 0x000fc60004fa1670 */
[----:B------:R0:W-:Y:S01]  /*40a0*/  @!P0 STG.E.U8 desc[UR36][R6.64+0x8], R13 ;  /* 0x0000080d06008986 */ /* 0x0001e2000c101124 */
[----:B------:R-:W-:-:S05]  /*40b0*/  ISETP.GE.AND P0, PT, R80, 0x89, PT ;  /* 0x000000895000780c */ /* 0x000fca0003f06270 */
[----:B------:R-:W-:-:S04]  /*40c0*/  @!P4 IMAD R71, R71, R22, RZ ;  /* 0x000000164747c224 */ /* 0x000fc800078e02ff */
[----:B-1----:R-:W-:Y:S01]  /*40d0*/  @!P5 IMAD R15, R56, R22, RZ ;  /* 0x00000016380fd224 */ /* 0x002fe200078e02ff */
[----:B------:R-:W-:Y:S01]  /*40e0*/  @!P4 STG.E.U8 desc[UR36][R6.64+0x9], R71 ;  /* 0x000009470600c986 */ /* 0x000fe2000c101124 */
[----:B------:R-:W-:-:S03]  /*40f0*/  ISETP.LT.OR P4, PT, R3, 0x2, !P1 ;  /* 0x000000020300780c */ /* 0x000fc60004f81670 */
[----:B------:R1:W-:Y:S01]  /*4100*/  @!P5 STG.E.U8 desc[UR36][R10.64], R15 ;  /* 0x0000000f0a00d986 */ /* 0x0003e2000c101124 */
[----:B------:R-:W-:-:S09]  /*4110*/  ISETP.LT.OR P5, PT, R3, 0x1, !P0 ;  /* 0x000000010300780c */ /* 0x000fd200047a1670 */
[----:B------:R-:W-:-:S04]  /*4120*/  @!P4 IMAD R57, R57, R22, RZ ;  /* 0x000000163939c224 */ /* 0x000fc800078e02ff */
[----:B--2---:R-:W-:Y:S01]  /*4130*/  @!P5 IMAD R21, R58, R22, RZ ;  /* 0x000000163a15d224 */ /* 0x004fe200078e02ff */
[----:B------:R-:W-:Y:S01]  /*4140*/  @!P4 STG.E.U8 desc[UR36][R10.64+0x1], R57 ;  /* 0x000001390a00c986 */ /* 0x000fe2000c101124 */
[----:B------:R-:W-:-:S03]  /*4150*/  ISETP.LT.OR P4, PT, R3, 0x2, !P0 ;  /* 0x000000020300780c */ /* 0x000fc60004781670 */
[----:B------:R2:W-:Y:S01]  /*4160*/  @!P5 STG.E.U8 desc[UR36][R8.64], R21 ;  /* 0x000000150800d986 */ /* 0x0005e2000c101124 */
[----:B------:R-:W-:-:S09]  /*4170*/  ISETP.LT.OR P5, PT, R3, 0x9, !P1 ;  /* 0x000000090300780c */ /* 0x000fd20004fa1670 */
[----:B------:R-:W-:-:S04]  /*4180*/  @!P4 IMAD R59, R59, R22, RZ ;  /* 0x000000163b3bc224 */ /* 0x000fc800078e02ff */
[----:B0-----:R-:W-:Y:S01]  /*4190*/  @!P5 IMAD R13, R60, R22, RZ ;  /* 0x000000163c0dd224 */ /* 0x001fe200078e02ff */
[----:B------:R-:W-:Y:S01]  /*41a0*/  @!P4 STG.E.U8 desc[UR36][R8.64+0x1], R59 ;  /* 0x0000013b0800c986 */ /* 0x000fe2000c101124 */
[----:B------:R-:W-:-:S03]  /*41b0*/  ISETP.LT.OR P4, PT, R3, 0xa, !P1 ;  /* 0x0000000a0300780c */ /* 0x000fc60004f81670 */
[----:B------:R0:W-:Y:S01]  /*41c0*/  @!P5 STG.E.U8 desc[UR36][R10.64+0x8], R13 ;  /* 0x0000080d0a00d986 */ /* 0x0001e2000c101124 */
[----:B------:R-:W-:-:S09]  /*41d0*/  ISETP.LT.OR P5, PT, R3, 0x9, !P0 ;  /* 0x000000090300780c */ /* 0x000fd200047a1670 */
        /* <DEDUP_REMOVED lines=65> */
[C---:B------:R-:W-:Y:S02]  /*45f0*/  ISETP.LT.OR P5, PT, R3.reuse, 0x29, !P2 ;  /* 0x000000290300780c */ /* 0x040fe400057a1670 */
[----:B------:R-:W-:-:S07]  /*4600*/  ISETP.LT.OR P2, PT, R3, 0x2a, !P2 ;  /* 0x0000002a0300780c */ /* 0x000fce0005741670 */
[----:B------:R-:W-:-:S04]  /*4610*/  @!P4 IMAD R35, R35, R22, RZ ;  /* 0x000000162323c224 */ /* 0x000fc800078e02ff */
[-C--:B0-----:R-:W-:Y:S01]  /*4620*/  @!P5 IMAD R13, R36, R22.reuse, RZ ;  /* 0x00000016240dd224 */ /* 0x081fe200078e02ff */
[----:B------:R-:W-:Y:S01]  /*4630*/  @!P4 STG.E.U8 desc[UR36][R6.64+0x21], R35 ;  /* 0x000021230600c986 */ /* 0x000fe2000c101124 */
[----:B------:R-:W-:Y:S01]  /*4640*/  @!P2 IMAD R37, R37, R22, RZ ;  /* 0x000000162525a224 */ /* 0x000fe200078e02ff */
[C---:B------:R-:W-:Y:S02]  /*4650*/  ISETP.LT.OR P4, PT, R3.reuse, 0x29, !P3 ;  /* 0x000000290300780c */ /* 0x040fe40005f81670 */
[C---:B------:R-:W-:Y:S01]  /*4660*/  ISETP.LT.OR P3, PT, R3.reuse, 0x2a, !P3 ;  /* 0x0000002a0300780c */ /* 0x040fe20005f61670 */
[----:B------:R-:W-:Y:S01]  /*4670*/  @!P5 STG.E.U8 desc[UR36][R4.64+0x28], R13 ;  /* 0x0000280d0400d986 */ /* 0x000fe2000c101124 */
[----:B------:R-:W-:-:S03]  /*4680*/  ISETP.LT.OR P5, PT, R3, 0x21, !P1 ;  /* 0x000000210300780c */ /* 0x000fc60004fa1670 */
[----:B------:R0:W-:Y:S01]  /*4690*/  @!P2 STG.E.U8 desc[UR36][R4.64+0x29], R37 ;  /* 0x000029250400a986 */ /* 0x0001e2000c101124 */
[----:B------:R-:W-:-:S05]  /*46a0*/  ISETP.LT.OR P2, PT, R3, 0x22, !P1 ;  /* 0x000000220300780c */ /* 0x000fca0004f41670 */
[-C--:B-1----:R-:W-:Y:S02]  /*46b0*/  @!P4 IMAD R15, R38, R22.reuse, RZ ;  /* 0x00000016260fc224 */ /* 0x082fe400078e02ff */
[-C--:B------:R-:W-:Y:S02]  /*46c0*/  @!P3 IMAD R39, R39, R22.reuse, RZ ;  /* 0x000000162727b224 */ /* 0x080fe400078e02ff */
[-C--:B--2---:R-:W-:Y:S01]  /*46d0*/  @!P5 IMAD R21, R24, R22.reuse, RZ ;  /* 0x000000161815d224 */ /* 0x084fe200078e02ff */
[----:B------:R-:W-:Y:S01]  /*46e0*/  @!P4 STG.E.U8 desc[UR36][R6.64+0x28], R15 ;  /* 0x0000280f0600c986 */ /* 0x000fe2000c101124 */
[----:B------:R-:W-:Y:S02]  /*46f0*/  ISETP.LT.OR P4, PT, R3, 0x22, !P0 ;  /* 0x000000220300780c */ /* 0x000fe40004781670 */
[----:B------:R-:W-:Y:S01]  /*4700*/  @!P2 IMAD R25, R25, R22, RZ ;  /* 0x000000161919a224 */ /* 0x000fe200078e02ff */
[----:B------:R1:W-:Y:S01]  /*4710*/  @!P3 STG.E.U8 desc[UR36][R6.64+0x29], R39 ;  /* 0x000029270600b986 */ /* 0x0003e2000c101124 */
[----:B------:R-:W-:-:S03]  /*4720*/  ISETP.LT.OR P3, PT, R3, 0x21, !P0 ;  /* 0x000000210300780c */ /* 0x000fc60004761670 */
[----:B------:R2:W-:Y:S01]  /*4730*/  @!P2 STG.E.U8 desc[UR36][R10.64+0x21], R25 ;  /* 0x000021190a00a986 */ /* 0x0005e2000c101124 */
[C---:B------:R-:W-:Y:S02]  /*4740*/  ISETP.LT.OR P2, PT, R3.reuse, 0x29, !P1 ;  /* 0x000000290300780c */ /* 0x040fe40004f41670 */
[C---:B------:R-:W-:Y:S01]  /*4750*/  ISETP.LT.OR P1, PT, R3.reuse, 0x2a, !P1 ;  /* 0x0000002a0300780c */ /* 0x040fe20004f21670 */
[----:B------:R2:W-:Y:S01]  /*4760*/  @!P5 STG.E.U8 desc[UR36][R10.64+0x20], R21 ;  /* 0x000020150a00d986 */ /* 0x0005e2000c101124 */
[----:B------:R-:W-:Y:S01]  /*4770*/  ISETP.LT.OR P5, PT, R3, 0x29, !P0 ;  /* 0x000000290300780c */ /* 0x000fe200047a1670 */
[----:B------:R-:W-:Y:S01]  /*4780*/  @!P4 IMAD R27, R27, R22, RZ ;  /* 0x000000161b1bc224 */ /* 0x000fe200078e02ff */
[----:B------:R-:W-:-:S03]  /*4790*/  ISETP.LT.OR P0, PT, R3, 0x2a, !P0 ;  /* 0x0000002a0300780c */ /* 0x000fc60004701670 */
[-C--:B------:R-:W-:Y:S01]  /*47a0*/  @!P3 IMAD R3, R26, R22.reuse, RZ ;  /* 0x000000161a03b224 */ /* 0x080fe200078e02ff */
[----:B------:R2:W-:Y:S03]  /*47b0*/  @!P4 STG.E.U8 desc[UR36][R8.64+0x21], R27 ;  /* 0x0000211b0800c986 */ /* 0x0005e6000c101124 */
[-C--:B0-----:R-:W-:Y:S01]  /*47c0*/  @!P2 IMAD R5, R28, R22.reuse, RZ ;  /* 0x000000161c05a224 */ /* 0x081fe200078e02ff */
[----:B------:R2:W-:Y:S01]  /*47d0*/  @!P3 STG.E.U8 desc[UR36][R8.64+0x20], R3 ;  /* 0x000020030800b986 */ /* 0x0005e2000c101124 */
[-C--:B------:R-:W-:Y:S02]  /*47e0*/  @!P1 IMAD R29, R29, R22.reuse, RZ ;  /* 0x000000161d1d9224 */ /* 0x080fe400078e02ff */
[-C--:B-1----:R-:W-:Y:S01]  /*47f0*/  @!P5 IMAD R7, R30, R22.reuse, RZ ;  /* 0x000000161e07d224 */ /* 0x082fe200078e02ff */
[----:B------:R2:W-:Y:S01]  /*4800*/  @!P2 STG.E.U8 desc[UR36][R10.64+0x28], R5 ;  /* 0x000028050a00a986 */ /* 0x0005e2000c101124 */
[----:B------:R-:W-:-:S03]  /*4810*/  @!P0 IMAD R31, R31, R22, RZ ;  /* 0x000000161f1f8224 */ /* 0x000fc600078e02ff */
[----:B------:R2:W-:Y:S04]  /*4820*/  @!P1 STG.E.U8 desc[UR36][R10.64+0x29], R29 ;  /* 0x0000291d0a009986 */ /* 0x0005e8000c101124 */
[----:B------:R2:W-:Y:S04]  /*4830*/  @!P5 STG.E.U8 desc[UR36][R8.64+0x28], R7 ;  /* 0x000028070800d986 */ /* 0x0005e8000c101124 */
[----:B------:R2:W-:Y:S02]  /*4840*/  @!P0 STG.E.U8 desc[UR36][R8.64+0x29], R31 ;  /* 0x0000291f08008986 */ /* 0x0005e4000c101124 */
.L_x_127:
[----:B------:R-:W-:Y:S05]  /*4850*/  BSYNC B0 ;  /* 0x0000000000007941 */ /* 0x000fea0003800000 */
.L_x_29:
[----:B------:R-:W-:Y:S01]  /*4860*/  ULDC UR4, c[0x0][0xc] ;  /* 0x0000030000047ab9 */ /* 0x000fe20000000800 */
[----:B------:R-:W-:Y:S01]  /*4870*/  ULDC UR5, c[0x0][0x10] ;  /* 0x0000040000057ab9 */ /* 0x000fe20000000800 */
[----:B--2---:R-:W2:Y:S01]  /*4880*/  LDC R3, c[0x0][0x14] ;  /* 0x00000500ff037b82 */ /* 0x004ea20000000800 */
[----:B------:R-:W-:Y:S01]  /*4890*/  UIMAD.WIDE.U32 UR4, UR4, UR5, URZ ;  /* 0x00000005040472a5 */ /* 0x000fe2000f8e003f */
[----:B------:R-:W-:Y:S02]  /*48a0*/  IMAD.MOV.U32 R75, RZ, RZ, -0x1 ;  /* 0xffffffffff4b7424 */ /* 0x000fe400078e00ff */
[----:B------:R-:W-:-:S03]  /*48b0*/  IMAD.MOV.U32 R73, RZ, RZ, -0x1 ;  /* 0xffffffffff497424 */ /* 0x000fc600078e00ff */
[----:B--2---:R-:W-:-:S04]  /*48c0*/  IMAD.WIDE.U32 R16, R3, UR4, R16 ;  /* 0x0000000403107c25 */ /* 0x004fc8000f8e0010 */
[----:B------:R-:W-:Y:S01]  /*48d0*/  IMAD R3, R3, UR5, RZ ;  /* 0x0000000503037c24 */ /* 0x000fe2000f8e02ff */
[----:B------:R-:W-:Y:S02]  /*48e0*/  ULDC.64 UR4, c[0x0][0x650] ;  /* 0x0001940000047ab9 */ /* 0x000fe40000000a00 */
[----:B------:R-:W-:Y:S01]  /*48f0*/  ISETP.GE.U32.AND P0, PT, R16, UR4, PT ;  /* 0x0000000410007c0c */ /* 0x000fe2000bf06070 */
[--C-:B------:R-:W-:Y:S01]  /*4900*/  IMAD.IADD R17, R17, 0x1, R3.reuse ;  /* 0x0000000111117824 */ /* 0x100fe200078e0203 */
[----:B------:R-:W-:-:S04]  /*4910*/  PRMT R3, RZ, 0x7610, R3 ;  /* 0x00007610ff037816 */ /* 0x000fc80000000003 */
[----:B------:R-:W-:-:S13]  /*4920*/  ISETP.GE.U32.AND.EX P0, PT, R17, UR5, PT, P0 ;  /* 0x0000000511007c0c */ /* 0x000fda000bf06100 */
[----:B------:R-:W-:Y:S05]  /*4930*/  @P0 BRA `(.L_x_128) ;  /* 0x0000000400640947 */ /* 0x000fea0003800000 */
[----:B------:R-:W2:Y:S01]  /*4940*/  S2R R12, SR_CTAID.X ;  /* 0x00000000000c7919 */ /* 0x000ea20000002500 */
[----:B------:R-:W1:Y:S01]  /*4950*/  LDC.64 R10, c[0x0][0x628] ;  /* 0x00018a00ff0a7b82 */ /* 0x000e620000000a00 */
[----:B------:R-:W-:Y:S01]  /*4960*/  ULDC UR4, c[0x0][0x150] ;  /* 0x0000540000047ab9 */ /* 0x000fe20000000800 */
[----:B0---4-:R-:W-:Y:S01]  /*4970*/  IMAD.MOV.U32 R8, RZ, RZ, R16 ;  /* 0x000000ffff087224 */ /* 0x011fe200078e0010 */
[----:B------:R-:W0:Y:S01]  /*4980*/  S2R R24, SR_CTAID.Y ;  /* 0x0000000000187919 */ /* 0x000e220000002600 */
[----:B------:R-:W-:-:S04]  /*4990*/  IMAD.MOV.U32 R9, RZ, RZ, R17 ;  /* 0x000000ffff097224 */ /* 0x000fc800078e0011 */
[----:B------:R-:W4:Y:S08]  /*49a0*/  LDC R21, c[0x0][0x144] ;  /* 0x00005100ff157b82 */ /* 0x000f300000000800 */
[----:B------:R-:W0:Y:S08]  /*49b0*/  LDC R0, c[0x0][0x630] ;  /* 0x00018c00ff007b82 */ /* 0x000e300000000800 */
[----:B------:R-:W0:Y:S01]  /*49c0*/  LDC.64 R14, c[0x0][0x620] ;  /* 0x00018800ff0e7b82 */ /* 0x000e220000000a00 */
[----:B-1----:R-:W-:-:S04]  /*49d0*/  ISETP.NE.U32.AND P0, PT, R10, RZ, PT ;  /* 0x000000ff0a00720c */ /* 0x002fc80003f05070 */
[----:B------:R-:W-:Y:S02]  /*49e0*/  ISETP.NE.AND.EX P0, PT, R11, RZ, PT, P0 ;  /* 0x000000ff0b00720c */ /* 0x000fe40003f05300 */
[----:B--2---:R-:W-:-:S05]  /*49f0*/  I2FP.F32.U32 R3, R12 ;  /* 0x0000000c00037245 */ /* 0x004fca0000201000 */
[----:B------:R-:W-:-:S04]  /*4a00*/  FMUL R3, R3, UR4 ;  /* 0x0000000403037c20 */ /* 0x000fc80008400000 */
[----:B------:R1:W2:Y:S02]  /*4a10*/  F2I.U32.TRUNC.NTZ R20, R3 ;  /* 0x0000000300147305 */ /* 0x0002a4000020f000 */
[----:B----4-:R-:W-:Y:S05]  /*4a20*/  @!P0 BRA `(.L_x_129) ;  /* 0x0000000000288947 */ /* 0x010fea0003800000 */
[----:B-1----:R-:W1:Y:S02]  /*4a30*/  LDC R3, c[0x0][0x634] ;  /* 0x00018d00ff037b82 */ /* 0x002e640000000800 */
[----:B-1----:R-:W-:-:S05]  /*4a40*/  IADD3 R3, P0, R16, R3, RZ ;  /* 0x0000000310037210 */ /* 0x002fca0007f1e0ff */
[----:B------:R-:W-:-:S04]  /*4a50*/  IMAD.X R13, RZ, RZ, R17, P0 ;  /* 0x000000ffff0d7224 */ /* 0x000fc800000e0611 */
[----:B------:R-:W-:-:S04]  /*4a60*/  IMAD.WIDE.U32 R4, R13, R10, RZ ;  /* 0x0000000a0d047225 */ /* 0x000fc800078e00ff */
[----:B---3--:R-:W-:-:S04]  /*4a70*/  IMAD.WIDE.U32 R6, P0, R3, R11, R4 ;  /* 0x0000000b03067225 */ /* 0x008fc80007800004 */
[----:B------:R-:W-:-:S04]  /*4a80*/  IMAD.WIDE.U32 R4, R3, R10, RZ ;  /* 0x0000000a03047225 */ /* 0x000fc800078e00ff */
[----:B------:R-:W-:Y:S01]  /*4a90*/  IMAD.X R9, RZ, RZ, RZ, P0 ;  /* 0x000000ffff097224 */ /* 0x000fe200000e06ff */
[----:B------:R-:W-:Y:S01]  /*4aa0*/  IADD3 RZ, P0, R5, R6, RZ ;  /* 0x0000000605ff7210 */ /* 0x000fe20007f1e0ff */
[----:B------:R-:W-:-:S04]  /*4ab0*/  IMAD.MOV.U32 R8, RZ, RZ, R7 ;  /* 0x000000ffff087224 */ /* 0x000fc800078e0007 */
[----:B------:R-:W-:-:S08]  /*4ac0*/  IMAD.WIDE.U32.X R8, R13, R11, R8, P0 ;  /* 0x0000000b0d087225 */ /* 0x000fd000000e0408 */
.L_x_129:
[----:B------:R-:W4:Y:S01]  /*4ad0*/  LDC.64 R28, c[0x0][0x640] ;  /* 0x00019000ff1c7b82 */ /* 0x000f220000000a00 */
[-CC-:B0-----:R-:W-:Y:S01]  /*4ae0*/  SHF.R.U64 R73, R8, R0.reuse, R9.reuse ;  /* 0x0000000008497219 */ /* 0x181fe20000001209 */
[----:B--2---:R-:W-:Y:S01]  /*4af0*/  IMAD.MOV R20, RZ, RZ, -R20 ;  /* 0x000000ffff147224 */ /* 0x004fe200078e0a14 */
[----:B------:R-:W-:Y:S01]  /*4b00*/  SHF.R.U32.HI R0, RZ, R0, R9 ;  /* 0x00000000ff007219 */ /* 0x000fe20000011609 */
[----:B------:R-:W-:Y:S01]  /*4b10*/  ULDC UR4, c[0x0][0x154] ;  /* 0x0000550000047ab9 */ /* 0x000fe20000000800 */
[----:B-1----:R-:W-:Y:S01]  /*4b20*/  IADD3 R3, P0, RZ, -R73, RZ ;  /* 0x80000049ff037210 */ /* 0x002fe20007f1e0ff */
[----:B------:R-:W-:Y:S02]  /*4b30*/  IMAD R21, R21, R20, R12 ;  /* 0x0000001415157224 */ /* 0x000fe400078e020c */
[----:B---3--:R-:W0:Y:S01]  /*4b40*/  LDC R6, c[0x0][0x618] ;  /* 0x00018600ff067b82 */ /* 0x008e220000000800 */
[----:B------:R-:W-:Y:S02]  /*4b50*/  IMAD.MOV.U32 R7, RZ, RZ, 0x1 ;  /* 0x00000001ff077424 */ /* 0x000fe400078e00ff */
[----:B------:R-:W-:-:S04]  /*4b60*/  IMAD.X R5, RZ, RZ, ~R0, P0 ;  /* 0x000000ffff057224 */ /* 0x000fc800000e0e00 */
[-C--:B------:R-:W-:Y:S01]  /*4b70*/  IMAD R0, R5, R14.reuse, RZ ;  /* 0x0000000e05007224 */ /* 0x080fe200078e02ff */
[----:B------:R-:W1:Y:S01]  /*4b80*/  LDC R8, c[0x0][0x608] ;  /* 0x00018200ff087b82 */ /* 0x000e620000000800 */
[----:B------:R-:W-:-:S04]  /*4b90*/  IMAD.WIDE.U32 R4, R3, R14, R16 ;  /* 0x0000000e03047225 */ /* 0x000fc800078e0010 */
[----:B------:R-:W-:Y:S01]  /*4ba0*/  IMAD R3, R3, R15, R0 ;  /* 0x0000000f03037224 */ /* 0x000fe200078e0200 */
[----:B------:R-:W-:Y:S02]  /*4bb0*/  I2FP.F32.U32 R0, R24 ;  /* 0x0000001800007245 */ /* 0x000fe40000201000 */
[----:B------:R-:W2:Y:S01]  /*4bc0*/  LDC R26, c[0x0][0x658] ;  /* 0x00019600ff1a7b82 */ /* 0x000ea20000000800 */
[----:B------:R-:W-:Y:S01]  /*4bd0*/  IMAD.IADD R3, R5, 0x1, R3 ;  /* 0x0000000105037824 */ /* 0x000fe200078e0203 */
[----:B----4-:R-:W-:Y:S01]  /*4be0*/  ISETP.NE.U32.AND P0, PT, R28, RZ, PT ;  /* 0x000000ff1c00720c */ /* 0x010fe20003f05070 */
[----:B------:R-:W-:Y:S01]  /*4bf0*/  FMUL R0, R0, UR4 ;  /* 0x0000000400007c20 */ /* 0x000fe20008400000 */
[----:B------:R-:W-:Y:S02]  /*4c00*/  IMAD.MOV.U32 R5, RZ, RZ, -0x1 ;  /* 0xffffffffff057424 */ /* 0x000fe400078e00ff */
[----:B------:R-:W-:Y:S01]  /*4c10*/  ISETP.NE.AND.EX P0, PT, R29, RZ, PT, P0 ;  /* 0x000000ff1d00720c */ /* 0x000fe20003f05300 */
[----:B------:R3:W4:Y:S01]  /*4c20*/  F2I.U32.TRUNC.NTZ R13, R0 ;  /* 0x00000000000d7305 */ /* 0x000722000020f000 */
[----:B------:R-:W3:Y:S01]  /*4c30*/  LDC R15, c[0x0][0x148] ;  /* 0x00005200ff0f7b82 */ /* 0x000ee20000000800 */
[----:B0-----:R-:W-:-:S02]  /*4c40*/  SHF.R.U64 R12, R4, R6, R3 ;  /* 0x00000006040c7219 */ /* 0x001fc40000001203 */
[----:B------:R-:W-:-:S05]  /*4c50*/  SHF.R.U32.HI R3, RZ, R6, R3 ;  /* 0x00000006ff037219 */ /* 0x000fca0000011603 */
[----:B------:R-:W0:Y:S01]  /*4c60*/  LDC R20, c[0x0][0x600] ;  /* 0x00018000ff147b82 */ /* 0x000e220000000800 */
[-CC-:B-1----:R-:W-:Y:S02]  /*4c70*/  SHF.R.U64 R10, R12, R8.reuse, R3.reuse ;  /* 0x000000080c0a7219 */ /* 0x182fe40000001203 */
[----:B------:R-:W-:-:S05]  /*4c80*/  SHF.R.U32.HI R3, RZ, R8, R3 ;  /* 0x00000008ff037219 */ /* 0x000fca0000011603 */
[----:B------:R-:W1:Y:S01]  /*4c90*/  LDC R27, c[0x0][0x648] ;  /* 0x00019200ff1b7b82 */ /* 0x000e620000000800 */
[-C--:B--2---:R-:W-:Y:S02]  /*4ca0*/  SHF.L.U32 R4, R5, R26.reuse, RZ ;  /* 0x0000001a05047219 */ /* 0x084fe400000006ff */
[-CC-:B------:R-:W-:Y:S02]  /*4cb0*/  SHF.R.U64 R14, R10, R26.reuse, R3.reuse ;  /* 0x0000001a0a0e7219 */ /* 0x180fe40000001203 */
[----:B------:R-:W-:Y:S02]  /*4cc0*/  SHF.R.U32.HI R5, RZ, R26, R3 ;  /* 0x0000001aff057219 */ /* 0x000fe40000011603 */
[----:B------:R-:W-:Y:S01]  /*4cd0*/  LOP3.LUT R25, RZ, R4, RZ, 0x33, !PT ;  /* 0x00000004ff197212 */ /* 0x000fe200078e33ff */
[----:B------:R-:W2:Y:S01]  /*4ce0*/  LDC R30, c[0x0][0x638] ;  /* 0x00018e00ff1e7b82 */ /* 0x000ea20000000800 */
[----:B------:R-:W-:Y:S01]  /*4cf0*/  SHF.L.U32 R26, R7, R26, RZ ;  /* 0x0000001a071a7219 */ /* 0x000fe200000006ff */
[----:B------:R-:W-:-:S06]  /*4d00*/  IMAD.MOV.U32 R4, RZ, RZ, R14 ;  /* 0x000000ffff047224 */ /* 0x000fcc00078e000e */
[----:B------:R-:W0:Y:S01]  /*4d10*/  LDC R31, c[0x0][0x610] ;  /* 0x00018400ff1f7b82 */ /* 0x000e220000000800 */
[----:B----4-:R-:W-:Y:S05]  /*4d20*/  @!P0 BRA `(.L_x_130) ;  /* 0x0000000000288947 */ /* 0x010fea0003800000 */
[----:B------:R-:W4:Y:S02]  /*4d30*/  LDC R3, c[0x0][0x64c] ;  /* 0x00019300ff037b82 */ /* 0x000f240000000800 */
[----:B----4-:R-:W-:-:S05]  /*4d40*/  IADD3 R3, P0, R14, R3, RZ ;  /* 0x000000030e037210 */ /* 0x010fca0007f1e0ff */
        /* <DEDUP_REMOVED lines=8> */
.L_x_130:
[----:B------:R-:W-:Y:S01]  /*4dd0*/  ISETP.NE.AND P0, PT, R2, 0x1, PT ;  /* 0x000000010200780c */ /* 0x000fe20003f05270 */
[----:B0-----:R-:W-:Y:S01]  /*4de0*/  VIADD R7, R20, 0xffffffff ;  /* 0xffffffff14077836 */ /* 0x001fe20000000000 */
[----:B-1-3--:R-:W-:Y:S01]  /*4df0*/  SHF.R.U64 R0, R4, R27, R5 ;  /* 0x0000001b04007219 */ /* 0x00afe20000001205 */
[----:B------:R-:W-:Y:S01]  /*4e00*/  IMAD.MOV R13, RZ, RZ, -R13 ;  /* 0x000000ffff0d7224 */ /* 0x000fe200078e0a0d */
[----:B------:R-:W-:Y:S01]  /*4e10*/  LOP3.LUT R5, R10, R25, RZ, 0xc0, !PT ;  /* 0x000000190a057212 */ /* 0x000fe200078ec0ff */
[----:B------:R-:W-:Y:S01]  /*4e20*/  IMAD.MOV.U32 R4, RZ, RZ, 0x1 ;  /* 0x00000001ff047424 */ /* 0x000fe200078e00ff */
[----:B------:R-:W-:Y:S01]  /*4e30*/  LOP3.LUT R12, R12, R7, RZ, 0xc0, !PT ;  /* 0x000000070c0c7212 */ /* 0x000fe200078ec0ff */
[----:B------:R-:W-:Y:S02]  /*4e40*/  IMAD.MOV R3, RZ, RZ, -R0 ;  /* 0x000000ffff037224 */ /* 0x000fe400078e0a00 */
[----:B------:R-:W-:Y:S02]  /*4e50*/  IMAD R0, R26, R0, R5 ;  /* 0x000000001a007224 */ /* 0x000fe400078e0205 */
[----:B--2---:R-:W-:-:S02]  /*4e60*/  IMAD R3, R3, R30, R14 ;  /* 0x0000001e03037224 */ /* 0x004fc400078e020e */
[----:B------:R-:W-:Y:S02]  /*4e70*/  @P0 IMAD R21, R15, R13, R24 ;  /* 0x0000000d0f150224 */ /* 0x000fe400078e0218 */
[----:B------:R-:W-:Y:S01]  /*4e80*/  IMAD R5, R3, R20, R12 ;  /* 0x0000001403057224 */ /* 0x000fe200078e020c */
[----:B------:R-:W-:Y:S01]  /*4e90*/  PRMT R3, R4, 0x7610, R3 ;  /* 0x0000761004037816 */ /* 0x000fe20000000003 */
[----:B------:R-:W-:-:S05]  /*4ea0*/  IMAD R0, R0, R31, R21 ;  /* 0x0000001f00007224 */ /* 0x000fca00078e0215 */
[----:B------:R-:W-:Y:S02]  /*4eb0*/  SEL R75, R5, R0, !P0 ;  /* 0x00000000054b7207 */ /* 0x000fe40004000000 */
[----:B------:R-:W-:-:S07]  /*4ec0*/  SEL R0, R0, R5, !P0 ;  /* 0x0000000500007207 */ /* 0x000fce0004000000 */
.L_x_128:
[----:B------:R-:W-:Y:S01]  /*4ed0*/  LOP3.LUT P0, RZ, R3, 0xff, RZ, 0xc0, !PT ;  /* 0x000000ff03ff7812 */ /* 0x000fe2000780c0ff */
[----:B------:R-:W-:-:S12]  /*4ee0*/  IMAD.MOV.U32 R74, RZ, RZ, R0 ;  /* 0x000000ffff4a7224 */ /* 0x000fd800078e0000 */
[----:B------:R-:W-:Y:S05]  /*4ef0*/  @P0 BRA `(.L_x_131) ;  /* 0xffffffc000ac0947 */ /* 0x000fea000383ffff */
[----:B------:R-:W-:Y:S05]  /*4f00*/  EXIT ;  /* 0x000000000000794d */ /* 0x000fea0003800000 */
.L_x_4:
[----:B0-----:R-:W-:Y:S01]  /*4f10*/  ULDC.64 UR4, c[0x0][0x650] ;  /* 0x0001940000047ab9 */ /* 0x001fe20000000a00 */
        /* <DEDUP_REMOVED lines=25> */
.L_x_133:
[--C-:B------:R-:W-:Y:S01]  /*50b0*/  SHF.R.U64 R12, R10, R14, R11.reuse ;  /* 0x0000000e0a0c7219 */ /* 0x100fe2000000120b */
[----:B------:R-:W0:Y:S01]  /*50c0*/  LDC R22, c[0x0][0x618] ;  /* 0x00018600ff167b82 */ /* 0x000e220000000800 */
[----:B------:R-:W-:Y:S01]  /*50d0*/  I2FP.F32.U32 R6, R4 ;  /* 0x0000000400067245 */ /* 0x000fe20000201000 */
[----:B------:R-:W-:Y:S01]  /*50e0*/  ULDC UR4, c[0x0][0x150] ;  /* 0x0000540000047ab9 */ /* 0x000fe20000000800 */
[----:B------:R-:W-:Y:S02]  /*50f0*/  SHF.R.U32.HI R5, RZ, R14, R11 ;  /* 0x0000000eff057219 */ /* 0x000fe4000001160b */
[----:B------:R-:W-:Y:S01]  /*5100*/  IADD3 R9, P0, RZ, -R12, RZ ;  /* 0x8000000cff097210 */ /* 0x000fe20007f1e0ff */
[----:B------:R-:W-:Y:S01]  /*5110*/  FMUL R11, R6, UR4 ;  /* 0x00000004060b7c20 */ /* 0x000fe20008400000 */
[----:B------:R-:W-:Y:S01]  /*5120*/  ULDC UR4, c[0x0][0x154] ;  /* 0x0000550000047ab9 */ /* 0x000fe20000000800 */
[----:B------:R-:W1:Y:S02]  /*5130*/  LDC.64 R24, c[0x0][0x640] ;  /* 0x00019000ff187b82 */ /* 0x000e640000000a00 */
[----:B------:R-:W-:-:S02]  /*5140*/  IMAD.X R5, RZ, RZ, ~R5, P0 ;  /* 0x000000ffff057224 */ /* 0x000fc400000e0e05 */
[----:B------:R-:W2:Y:S01]  /*5150*/  F2I.U32.TRUNC.NTZ R11, R11 ;  /* 0x0000000b000b7305 */ /* 0x000ea2000020f000 */
[----:B------:R-:W-:-:S03]  /*5160*/  IMAD.WIDE.U32 R6, R9, R20, R16 ;  /* 0x0000001409067225 */ /* 0x000fc600078e0010 */
[----:B------:R-:W3:Y:S01]  /*5170*/  LDC R13, c[0x0][0x144] ;  /* 0x00005100ff0d7b82 */ /* 0x000ee20000000800 */
[----:B------:R-:W-:-:S04]  /*5180*/  IMAD R8, R5, R20, RZ ;  /* 0x0000001405087224 */ /* 0x000fc800078e02ff */
[----:B------:R-:W-:Y:S02]  /*5190*/  IMAD R5, R9, R21, R8 ;  /* 0x0000001509057224 */ /* 0x000fe400078e0208 */
[----:B------:R-:W-:Y:S01]  /*51a0*/  IMAD.MOV.U32 R8, RZ, RZ, -0x1 ;  /* 0xffffffffff087424 */ /* 0x000fe200078e00ff */
[----:B------:R-:W4:Y:S01]  /*51b0*/  LDC R14, c[0x0][0x608] ;  /* 0x00018200ff0e7b82 */ /* 0x000f220000000800 */
[----:B------:R-:W-:Y:S01]  /*51c0*/  IMAD.IADD R5, R7, 0x1, R5 ;  /* 0x0000000107057824 */ /* 0x000fe200078e0205 */
[----:B------:R-:W-:-:S04]  /*51d0*/  I2FP.F32.U32 R7, R3 ;  /* 0x0000000300077245 */ /* 0x000fc80000201000 */
[-C--:B0-----:R-:W-:Y:S01]  /*51e0*/  SHF.R.U64 R10, R6, R22.reuse, R5 ;  /* 0x00000016060a7219 */ /* 0x081fe20000001205 */
[----:B--2---:R-:W-:Y:S01]  /*51f0*/  IMAD.MOV R6, RZ, RZ, -R11 ;  /* 0x000000ffff067224 */ /* 0x004fe200078e0a0b */
[----:B------:R-:W0:Y:S01]  /*5200*/  LDC R9, c[0x0][0x658] ;  /* 0x00019600ff097b82 */ /* 0x000e220000000800 */
[----:B-1----:R-:W-:Y:S01]  /*5210*/  ISETP.NE.U32.AND P0, PT, R24, RZ, PT ;  /* 0x000000ff1800720c */ /* 0x002fe20003f05070 */
[----:B------:R-:W-:Y:S01]  /*5220*/  FMUL R7, R7, UR4 ;  /* 0x0000000407077c20 */ /* 0x000fe20008400000 */
[----:B------:R-:W-:Y:S02]  /*5230*/  SHF.R.U32.HI R5, RZ, R22, R5 ;  /* 0x00000016ff057219 */ /* 0x000fe40000011605 */
[----:B------:R-:W-:-:S03]  /*5240*/  ISETP.NE.AND.EX P0, PT, R25, RZ, PT, P0 ;  /* 0x000000ff1900720c */ /* 0x000fc60003f05300 */
[----:B------:R-:W1:Y:S01]  /*5250*/  LDC R20, c[0x0][0x148] ;  /* 0x00005200ff147b82 */ /* 0x000e620000000800 */
[----:B---3--:R-:W-:Y:S02]  /*5260*/  IMAD R23, R13, R6, R4 ;  /* 0x000000060d177224 */ /* 0x008fe400078e0204 */
[----:B------:R-:W-:-:S05]  /*5270*/  IMAD.MOV.U32 R6, RZ, RZ, 0x1 ;  /* 0x00000001ff067424 */ /* 0x000fca00078e00ff */
[----:B------:R-:W2:Y:S01]  /*5280*/  LDC R21, c[0x0][0x600] ;  /* 0x00018000ff157b82 */ /* 0x000ea20000000800 */
[-CC-:B----4-:R-:W-:Y:S02]  /*5290*/  SHF.R.U64 R13, R10, R14.reuse, R5.reuse ;  /* 0x0000000e0a0d7219 */ /* 0x190fe40000001205 */
[----:B------:R-:W-:Y:S02]  /*52a0*/  SHF.R.U32.HI R4, RZ, R14, R5 ;  /* 0x0000000eff047219 */ /* 0x000fe40000011605 */
[----:B------:R3:W4:Y:S03]  /*52b0*/  F2I.U32.TRUNC.NTZ R14, R7 ;  /* 0x00000007000e7305 */ /* 0x000726000020f000 */
[----:B------:R-:W1:Y:S01]  /*52c0*/  LDC R26, c[0x0][0x648] ;  /* 0x00019200ff1a7b82 */ /* 0x000e620000000800 */
[-C--:B0-----:R-:W-:Y:S02]  /*52d0*/  SHF.R.U64 R15, R13, R9.reuse, R4 ;  /* 0x000000090d0f7219 */ /* 0x081fe40000001204 */
[----:B------:R-:W-:-:S02]  /*52e0*/  SHF.L.U32 R8, R8, R9, RZ ;  /* 0x0000000908087219 */ /* 0x000fc400000006ff */
[-C--:B------:R-:W-:Y:S01]  /*52f0*/  SHF.R.U32.HI R5, RZ, R9.reuse, R4 ;  /* 0x00000009ff057219 */ /* 0x080fe20000011604 */
[----:B------:R-:W-:Y:S01]  /*5300*/  IMAD.MOV.U32 R4, RZ, RZ, R15 ;  /* 0x000000ffff047224 */ /* 0x000fe200078e000f */
[----:B------:R-:W-:Y:S01]  /*5310*/  SHF.L.U32 R22, R6, R9, RZ ;  /* 0x0000000906167219 */ /* 0x000fe200000006ff */
[----:B------:R-:W0:Y:S01]  /*5320*/  LDC R27, c[0x0][0x638] ;  /* 0x00018e00ff1b7b82 */ /* 0x000e220000000800 */
[----:B------:R-:W-:-:S07]  /*5330*/  LOP3.LUT R28, RZ, R8, RZ, 0x33, !PT ;  /* 0x00000008ff1c7212 */ /* 0x000fce00078e33ff */
        /* <DEDUP_REMOVED lines=12> */
.L_x_134:
[----:B------:R-:W-:Y:S01]  /*5400*/  ISETP.NE.AND P0, PT, R2, 0x1, PT ;  /* 0x000000010200780c */ /* 0x000fe20003f05270 */
[----:B--2---:R-:W-:Y:S01]  /*5410*/  VIADD R7, R21, 0xffffffff ;  /* 0xffffffff15077836 */ /* 0x004fe20000000000 */
[----:B-1----:R-:W-:Y:S01]  /*5420*/  SHF.R.U64 R5, R4, R26, R5 ;  /* 0x0000001a04057219 */ /* 0x002fe20000001205 */
[----:B------:R-:W-:Y:S01]  /*5430*/  IMAD.MOV R14, RZ, RZ, -R14 ;  /* 0x000000ffff0e7224 */ /* 0x000fe200078e0a0e */
[----:B------:R-:W-:Y:S01]  /*5440*/  LOP3.LUT R4, R13, R28, RZ, 0xc0, !PT ;  /* 0x0000001c0d047212 */ /* 0x000fe200078ec0ff */
[----:B------:R-:W-:Y:S01]  /*5450*/  IMAD.MOV.U32 R8, RZ, RZ, R12 ;  /* 0x000000ffff087224 */ /* 0x000fe200078e000c */
[----:B------:R-:W-:Y:S01]  /*5460*/  LOP3.LUT R10, R10, R7, RZ, 0xc0, !PT ;  /* 0x000000070a0a7212 */ /* 0x000fe200078ec0ff */
[----:B------:R-:W-:Y:S02]  /*5470*/  IMAD.MOV R6, RZ, RZ, -R5 ;  /* 0x000000ffff067224 */ /* 0x000fe400078e0a05 */
[----:B------:R-:W-:-:S04]  /*5480*/  IMAD R4, R22, R5, R4 ;  /* 0x0000000516047224 */ /* 0x000fc800078e0204 */
[----:B------:R-:W-:Y:S02]  /*5490*/  @P0 IMAD R23, R20, R14, R3 ;  /* 0x0000000e14170224 */ /* 0x000fe400078e0203 */
[----:B0-----:R-:W-:Y:S02]  /*54a0*/  IMAD R3, R6, R27, R15 ;  /* 0x0000001b06037224 */ /* 0x001fe400078e020f */
[----:B------:R-:W-:Y:S02]  /*54b0*/  IMAD R7, R4, R29, R23 ;  /* 0x0000001d04077224 */ /* 0x000fe400078e0217 */
[----:B------:R-:W-:Y:S02]  /*54c0*/  IMAD R4, R3, R21, R10 ;  /* 0x0000001503047224 */ /* 0x000fe400078e020a */
[----:B------:R-:W-:-:S03]  /*54d0*/  IMAD.MOV.U32 R6, RZ, RZ, 0x1 ;  /* 0x00000001ff067424 */ /* 0x000fc600078e00ff */
[----:B------:R-:W-:Y:S02]  /*54e0*/  SEL R9, R4, R7, !P0 ;  /* 0x0000000704097207 */ /* 0x000fe40004000000 */
[----:B------:R-:W-:-:S07]  /*54f0*/  SEL R7, R7, R4, !P0 ;  /* 0x0000000407077207 */ /* 0x000fce0004000000 */
.L_x_132:
[----:B------:R-:W-:-:S08]  /*5500*/  NOP ;  /* 0x0000000000007918 */ /* 0x000fd00000000000 */
[----:B------:R-:W0:-:S00]  /*5510*/  USETMAXREG.DEALLOC.CTAPOOL 0x28 ;  /* 0x00000028000079c8 */ /* 0x000e0000080e0500 */
[----:B0-----:R-:W-:-:S13]  /*5520*/  ISETP.NE.AND P0, PT, R0, RZ, PT ;  /* 0x000000ff0000720c */ /* 0x001fda0003f05270 */
[----:B------:R-:W-:Y:S05]  /*5530*/  @P0 EXIT ;  /* 0x000000000000094d */ /* 0x000fea0003800000 */
[----:B------:R-:W-:Y:S01]  /*5540*/  LOP3.LUT P0, RZ, R6, 0xff, RZ, 0xc0, !PT ;  /* 0x000000ff06ff7812 */ /* 0x000fe2000780c0ff */
[----:B------:R-:W-:Y:S02]  /*5550*/  IMAD.MOV.U32 R0, RZ, RZ, 0x1 ;  /* 0x00000001ff007424 */ /* 0x000fe400078e00ff */
[----:B------:R-:W-:-:S10]  /*5560*/  IMAD.MOV.U32 R12, RZ, RZ, RZ ;  /* 0x000000ffff0c7224 */ /* 0x000fd400078e00ff */
[----:B------:R-:W-:Y:S05]  /*5570*/  @!P0 BRA `(.L_x_135) ;  /* 0x0000000c00308947 */ /* 0x000fea0003800000 */
[----:B------:R-:W0:Y:S01]  /*5580*/  LDC R0, c[0x0][0x28c] ;  /* 0x0000a300ff007b82 */ /* 0x000e220000000800 */
[----:B------:R-:W-:Y:S01]  /*5590*/  ULDC UR5, c[0x0][0x600] ;  /* 0x0001800000057ab9 */ /* 0x000fe20000000800 */
[----:B------:R-:W-:Y:S01]  /*55a0*/  ULDC UR4, c[0x0][0xc] ;  /* 0x0000030000047ab9 */ /* 0x000fe20000000800 */
[----:B------:R-:W-:Y:S01]  /*55b0*/  UIADD3 UR16, UR5, -0x1, URZ ;  /* 0xffffffff05107890 */ /* 0x000fe2000fffe03f */
[C---:B------:R-:W-:Y:S01]  /*55c0*/  LOP3.LUT P2, RZ, R18.reuse, 0x7f, RZ, 0xc0, !PT ;  /* 0x0000007f12ff7812 */ /* 0x040fe2000784c0ff */
[----:B------:R-:W-:Y:S01]  /*55d0*/  ULDC UR6, c[0x0][0x658] ;  /* 0x0001960000067ab9 */ /* 0x000fe20000000800 */
[----:B------:R-:W-:Y:S01]  /*55e0*/  ULDC UR5, c[0x0][0x10] ;  /* 0x0000040000057ab9 */ /* 0x000fe20000000800 */
[----:B------:R-:W-:Y:S01]  /*55f0*/  UMOV UR7, 0xffffffff ;  /* 0xffffffff00077882 */ /* 0x000fe20000000000 */
[----:B------:R-:W-:Y:S01]  /*5600*/  UMOV UR8, 0x1 ;  /* 0x0000000100087882 */ /* 0x000fe20000000000 */
[----:B------:R-:W-:Y:S01]  /*5610*/  UIMAD.WIDE.U32 UR4, UR4, UR5, URZ ;  /* 0x00000005040472a5 */ /* 0x000fe2000f8e003f */
[----:B------:R-:W-:Y:S01]  /*5620*/  LOP3.LUT P0, RZ, R18, 0x1f, RZ, 0xc0, !PT ;  /* 0x0000001f12ff7812 */ /* 0x000fe2000780c0ff */
[----:B------:R-:W-:Y:S01]  /*5630*/  USHF.L.U32 UR7, UR7, UR6, URZ ;  /* 0x0000000607077299 */ /* 0x000fe2000800063f */
[----:B------:R-:W-:Y:S01]  /*5640*/  BSSY B0, `(.L_x_135) ;  /* 0x00000bf000007945 */ /* 0x000fe20003800000 */
[----:B------:R-:W-:Y:S01]  /*5650*/  USHF.L.U32 UR18, UR8, UR6, URZ ;  /* 0x0000000608127299 */ /* 0x000fe2000800063f */
[----:B------:R-:W-:Y:S01]  /*5660*/  IMAD.MOV.U32 R13, RZ, RZ, 0x1 ;  /* 0x00000001ff0d7424 */ /* 0x000fe200078e00ff */
[----:B------:R-:W-:Y:S01]  /*5670*/  LOP3.LUT R11, R19, 0x2, RZ, 0xfc, !PT ;  /* 0x00000002130b7812 */ /* 0x000fe200078efcff */
[----:B------:R-:W-:Y:S01]  /*5680*/  ULDC UR6, c[0x0][0x14] ;  /* 0x0000050000067ab9 */ /* 0x000fe20000000800 */
[----:B------:R-:W-:Y:S01]  /*5690*/  PLOP3.LUT P0, PT, P0, P2, PT, 0x8a, 0x0 ;  /* 0x000000000000781c */ /* 0x000fe20000705172 */
[----:B------:R-:W-:Y:S01]  /*56a0*/  UIMAD.WIDE.U32 UR20, UR4, UR6, URZ ;  /* 0x00000006041472a5 */ /* 0x000fe2000f8e003f */
[----:B------:R-:W-:Y:S01]  /*56b0*/  IMAD.MOV.U32 R12, RZ, RZ, RZ ;  /* 0x000000ffff0c7224 */ /* 0x000fe200078e00ff */
[----:B------:R-:W-:-:S02]  /*56c0*/  UIMAD UR13, UR5, UR6, URZ ;  /* 0x00000006050d72a4 */ /* 0x000fc4000f8e023f */
[----:B------:R-:W-:Y:S01]  /*56d0*/  ULOP3.LUT UR17, URZ, UR7, URZ, 0x33, !UPT ;  /* 0x000000073f117292 */ /* 0x000fe2000f8e333f */
[----:B0-----:R-:W-:Y:S01]  /*56e0*/  VIADD R0, R0, 0x1f ;  /* 0x0000001f00007836 */ /* 0x001fe20000000000 */
[----:B------:R-:W-:Y:S01]  /*56f0*/  UIADD3 UR13, UR21, UR13, URZ ;  /* 0x0000000d150d7290 */ /* 0x000fe2000fffe03f */
[----:B------:R-:W-:-:S03]  /*5700*/  ULDC.64 UR22, c[0x0][0x198] ;  /* 0x0000660000167ab9 */ /* 0x000fc60000000a00 */
[----:B------:R-:W-:-:S04]  /*5710*/  SHF.R.S32.HI R3, RZ, 0x1f, R0 ;  /* 0x0000001fff037819 */ /* 0x000fc80000011400 */
[----:B------:R-:W-:Y:S01]  /*5720*/  LEA.HI R3, R3, R0, RZ, 0x5 ;  /* 0x0000000003037211 */ /* 0x000fe200078f28ff */
[----:B------:R-:W-:-:S03]  /*5730*/  IMAD.MOV.U32 R0, RZ, RZ, 0x1 ;  /* 0x00000001ff007424 */ /* 0x000fc600078e00ff */
[----:B------:R-:W-:-:S05]  /*5740*/  SHF.R.S32.HI R3, RZ, 0x5, R3 ;  /* 0x00000005ff037819 */ /* 0x000fca0000011403 */
[----:B------:R-:W-:-:S07]  /*5750*/  VIADD R10, R3, 0x1 ;  /* 0x00000001030a7836 */ /* 0x000fce0000000000 */
.L_x_147:
[----:B------:R-:W-:-:S03]  /*5760*/  UMOV UR4, 0xffffffff ;  /* 0xffffffff00047882 */ /* 0x000fc60000000000 */
[----:B------:R-:W-:Y:S05]  /*5770*/  BRA.DIV UR4, `(.L_x_136) ;  /* 0x0000001a04487947 */ /* 0x000fea000b800000 */
[----:B------:R-:W-:-:S13]  /*5780*/  ELECT P6, URZ, PT ;  /* 0x00000000003f782f */ /* 0x000fda00038c0000 */
.L_x_177:
[----:B------:R-:W0:Y:S01]  /*5790*/  LDC R4, c[0x0][0x28c] ;  /* 0x0000a300ff047b82 */ /* 0x000e220000000800 */
[----:B------:R-:W-:Y:S01]  /*57a0*/  BSSY B1, `(.L_x_137) ;  /* 0x0000037000017945 */ /* 0x000fe20003800000 */
[----:B0-----:R-:W-:-:S13]  /*57b0*/  ISETP.LT.OR P6, PT, R4, 0x1, !P6 ;  /* 0x000000010400780c */ /* 0x001fda00077c1670 */
[----:B------:R-:W-:Y:S05]  /*57c0*/  @P6 BRA `(.L_x_138) ;  /* 0x0000000000d06947 */ /* 0x000fea0003800000 */
[----:B------:R-:W-:Y:S02]  /*57d0*/  IMAD R15, R9, 0x30, RZ ;  /* 0x00000030090f7824 */ /* 0x000fe400078e02ff */
[----:B------:R-:W-:Y:S02]  /*57e0*/  IMAD.SHL.U32 R18, R7, 0x100, RZ ;  /* 0x0000010007127824 */ /* 0x000fe400078e00ff */
[----:B------:R-:W-:Y:S02]  /*57f0*/  IMAD.MOV.U32 R20, RZ, RZ, RZ ;  /* 0x000000ffff147224 */ /* 0x000fe400078e00ff */
[----:B------:R-:W-:Y:S02]  /*5800*/  IMAD.MOV.U32 R4, RZ, RZ, R10 ;  /* 0x000000ffff047224 */ /* 0x000fe400078e000a */
[----:B------:R-:W-:Y:S02]  /*5810*/  IMAD.MOV.U32 R5, RZ, RZ, R0 ;  /* 0x000000ffff057224 */ /* 0x000fe400078e0000 */
[----:B------:R-:W-:-:S07]  /*5820*/  IMAD.MOV.U32 R6, RZ, RZ, R12 ;  /* 0x000000ffff067224 */ /* 0x000fce00078e000c */
.L_x_142:
[----:B------:R-:W0:Y:S01]  /*5830*/  S2R R14, SR_CgaCtaId ;  /* 0x00000000000e7919 */ /* 0x000e220000008800 */
[----:B------:R-:W-:Y:S01]  /*5840*/  MOV R7, 0x400 ;  /* 0x0000040000077802 */ /* 0x000fe20000000f00 */
[----:B------:R-:W1:Y:S03]  /*5850*/  @!P2 LDC R9, c[0x0][0x500] ;  /* 0x00014000ff09ab82 */ /* 0x000e660000000800 */
[----:B0-----:R-:W-:Y:S02]  /*5860*/  LEA R21, R14, R7, 0x18 ;  /* 0x000000070e157211 */ /* 0x001fe400078ec0ff */
[----:B------:R-:W-:-:S03]  /*5870*/  SHF.L.U32 R7, R5, 0x1f, RZ ;  /* 0x0000001f05077819 */ /* 0x000fc600000006ff */
[----:B------:R-:W-:-:S04]  /*5880*/  IMAD R14, R6, 0x8, R21 ;  /* 0x00000008060e7824 */ /* 0x000fc800078e0215 */
[----:B------:R-:W0:Y:S02]  /*5890*/  SYNCS.PHASECHK.TRANS64.TRYWAIT P1, [R14+URZ+0xb8], R7 ;  /* 0x0000b8070e0075a7 */ /* 0x000e24000802017f */
[----:B01----:R-:W-:Y:S05]  /*58a0*/  @!P1 BRA `(.L_x_139) ;  /* 0x00000018001c9947 */ /* 0x003fea0003800000 */
.L_x_178:
[----:B0-----:R-:W-:Y:S01]  /*58b0*/  PRMT R7, R11, 0x9910, RZ ;  /* 0x000099100b077816 */ /* 0x001fe200000000ff */
[----:B------:R0:W-:Y:S03]  /*58c0*/  @!P2 SYNCS.ARRIVE.TRANS64 RZ, [R14+URZ], R9 ;  /* 0x000000090effa9a7 */ /* 0x0001e6000800003f */
[----:B------:R-:W-:-:S13]  /*58d0*/  ISETP.NE.AND P1, PT, R7, 0x2, PT ;  /* 0x000000020700780c */ /* 0x000fda0003f25270 */
[----:B0-----:R-:W-:Y:S05]  /*58e0*/  @P1 BRA `(.L_x_140) ;  /* 0x0000000000041947 */ /* 0x001fea0003800000 */
[----:B------:R-:W-:Y:S01]  /*58f0*/  BPT.TRAP 0x1 ;  /* 0x000000040000795c */ /* 0x000fe20000300000 */
.L_x_140:
[----:B------:R-:W-:Y:S05]  /*5900*/  @P0 BRA `(.L_x_141) ;  /* 0x0000000000040947 */ /* 0x000fea0003800000 */
[----:B------:R-:W-:Y:S01]  /*5910*/  BPT.TRAP 0x1 ;  /* 0x000000040000795c */ /* 0x000fe20000300000 */
.L_x_141:
[--C-:B------:R-:W-:Y:S01]  /*5920*/  IMAD R7, R6, 0x2000, R21.reuse ;  /* 0x0000200006077824 */ /* 0x100fe200078e0215 */
[----:B------:R-:W-:Y:S01]  /*5930*/  R2UR UR9, R14 ;  /* 0x000000000e0972ca */ /* 0x000fe200000e0000 */
[----:B------:R-:W-:Y:S01]  /*5940*/  IMAD R21, R6, 0x600, R21 ;  /* 0x0000060006157824 */ /* 0x000fe200078e0215 */
[----:B------:R-:W-:Y:S01]  /*5950*/  UIADD3 UR4, UP0, UR22, 0xf0, URZ ;  /* 0x000000f016047890 */ /* 0x000fe2000ff1e03f */
[----:B------:R-:W-:Y:S01]  /*5960*/  VIADD R4, R4, 0xffffffff ;  /* 0xffffffff04047836 */ /* 0x000fe20000000000 */
[----:B------:R-:W-:Y:S01]  /*5970*/  R2UR UR5, R7 ;  /* 0x00000000070572ca */ /* 0x000fe200000e0000 */
[----:B------:R-:W-:Y:S01]  /*5980*/  UIADD3 UR24, UP1, UR22, 0x1f0, URZ ;  /* 0x000001f016187890 */ /* 0x000fe2000ff3e03f */
[----:B------:R-:W-:Y:S01]  /*5990*/  R2UR UR8, R21 ;  /* 0x00000000150872ca */ /* 0x000fe200000e0000 */
[----:B------:R-:W-:Y:S01]  /*59a0*/  VIADD R6, R6, 0x1 ;  /* 0x0000000106067836 */ /* 0x000fe20000000000 */
[----:B------:R-:W-:Y:S01]  /*59b0*/  R2UR UR11, R18 ;  /* 0x00000000120b72ca */ /* 0x000fe200000e0000 */
[----:B------:R-:W-:Y:S01]  /*59c0*/  UIADD3.X UR25, URZ, UR23, URZ, UP1, !UPT ;  /* 0x000000173f197290 */ /* 0x000fe20008ffe43f */
[----:B------:R-:W-:Y:S01]  /*59d0*/  R2UR UR10, R20 ;  /* 0x00000000140a72ca */ /* 0x000fe200000e0000 */
[----:B------:R-:W-:Y:S01]  /*59e0*/  UMOV UR6, 0x0 ;  /* 0x0000000000067882 */ /* 0x000fe20000000000 */
[----:B------:R-:W-:Y:S01]  /*59f0*/  R2UR UR12, R8 ;  /* 0x00000000080c72ca */ /* 0x000fe200000e0000 */
[----:B------:R-:W-:Y:S01]  /*5a00*/  UMOV UR7, 0x10000000 ;  /* 0x1000000000077882 */ /* 0x000fe20000000000 */
[----:B------:R-:W-:Y:S01]  /*5a10*/  R2UR UR19, R15 ;  /* 0x000000000f1372ca */ /* 0x000fe200000e0000 */
[----:B------:R-:W-:Y:S01]  /*5a20*/  VIADD R20, R20, 0x20 ;  /* 0x0000002014147836 */ /* 0x000fe20000000000 */
[----:B------:R-:W-:Y:S01]  /*5a30*/  ISETP.GT.AND P3, PT, R4, 0x1, PT ;  /* 0x000000010400780c */ /* 0x000fe20003f64270 */
[----:B------:R-:W-:Y:S01]  /*5a40*/  UIADD3 UR14, UR5, 0x280, URZ ;  /* 0x00000280050e7890 */ /* 0x000fe2000fffe03f */
[----:B------:R-:W-:Y:S01]  /*5a50*/  ISETP.NE.AND P1, PT, R6, 0x17, PT ;  /* 0x000000170600780c */ /* 0x000fe20003f25270 */
[----:B------:R-:W-:-:S02]  /*5a60*/  UIADD3.X UR5, URZ, UR23, URZ, UP0, !UPT ;  /* 0x000000173f057290 */ /* 0x000fc400087fe43f */
[----:B------:R-:W-:Y:S01]  /*5a70*/  UIADD3 UR15, UR8, 0x2e280, URZ ;  /* 0x0002e280080f7890 */ /* 0x000fe2000fffe03f */
[----:B------:R-:W-:Y:S02]  /*5a80*/  SEL R14, RZ, 0x1, P1 ;  /* 0x00000001ff0e7807 */ /* 0x000fe40000800000 */
[----:B------:R-:W-:Y:S01]  /*5a90*/  UMOV UR8, UR14 ;  /* 0x0000000e00087c82 */ /* 0x000fe20008000000 */
[----:B------:R-:W-:Y:S02]  /*5aa0*/  SEL R6, R6, RZ, P1 ;  /* 0x000000ff06067207 */ /* 0x000fe40000800000 */
[----:B------:R-:W-:Y:S01]  /*5ab0*/  LOP3.LUT R5, R5, R14, RZ, 0x3c, !PT ;  /* 0x0000000e05057212 */ /* 0x000fe200078e3cff */
[----:B------:R0:W-:Y:S02]  /*5ac0*/  UTMALDG.3D [UR8], [UR4], desc[UR6] ;  /* 0x00000608040075b4 */ /* 0x0001e40008011000 */
[----:B0-----:R-:W-:Y:S01]  /*5ad0*/  UMOV UR8, UR15 ;  /* 0x0000000f00087c82 */ /* 0x001fe20008000000 */
[----:B------:R-:W-:-:S02]  /*5ae0*/  UMOV UR11, UR19 ;  /* 0x00000013000b7c82 */ /* 0x000fc40008000000 */
[----:B------:R0:W-:Y:S02]  /*5af0*/  UTMALDG.3D [UR8], [UR24], desc[UR6] ;  /* 0x00000608180075b4 */ /* 0x0001e40008011000 */
[----:B0-----:R-:W-:Y:S05]  /*5b00*/  @P3 BRA `(.L_x_142) ;  /* 0xfffffffc00483947 */ /* 0x001fea000383ffff */
.L_x_138:
[----:B------:R-:W-:Y:S05]  /*5b10*/  BSYNC B1 ;  /* 0x0000000000017941 */ /* 0x000fea0003800000 */
.L_x_137:
[----:B------:R-:W-:Y:S01]  /*5b20*/  LOP3.LUT P3, RZ, R13, 0xff, RZ, 0xc0, !PT ;  /* 0x000000ff0dff7812 */ /* 0x000fe2000786c0ff */
[----:B------:R-:W-:Y:S01]  /*5b30*/  IMAD.IADD R12, R3, 0x1, R12 ;  /* 0x00000001030c7824 */ /* 0x000fe200078e020c */
[----:B------:R-:W-:Y:S01]  /*5b40*/  IADD3 R16, P4, R16, UR20, RZ ;  /* 0x0000001410107c10 */ /* 0x000fe2000ff9e0ff */
[----:B------:R-:W-:Y:S01]  /*5b50*/  ULDC.64 UR4, c[0x0][0x650] ;  /* 0x0001940000047ab9 */ /* 0x000fe20000000a00 */
[----:B------:R-:W-:Y:S01]  /*5b60*/  BSSY B1, `(.L_x_143) ;  /* 0x000006a000017945 */ /* 0x000fe20003800000 */
[----:B------:R-:W-:Y:S01]  /*5b70*/  IMAD.MOV.U32 R9, RZ, RZ, -0x1 ;  /* 0xffffffffff097424 */ /* 0x000fe200078e00ff */
[----:B------:R-:W-:Y:S01]  /*5b80*/  ISETP.GT.U32.AND P1, PT, R12, 0x16, PT ;  /* 0x000000160c00780c */ /* 0x000fe20003f24070 */
[----:B------:R-:W-:Y:S01]  /*5b90*/  IMAD.MOV.U32 R8, RZ, RZ, -0x1 ;  /* 0xffffffffff087424 */ /* 0x000fe200078e00ff */
[----:B------:R-:W-:Y:S02]  /*5ba0*/  IADD3.X R17, R17, UR13, RZ, P4, !PT ;  /* 0x0000000d11117c10 */ /* 0x000fe4000a7fe4ff */
[----:B------:R-:W-:-:S02]  /*5bb0*/  ISETP.LT.U32.AND P1, PT, R3, 0x17, P1 ;  /* 0x000000170300780c */ /* 0x000fc40000f21070 */
[----:B------:R-:W-:Y:S01]  /*5bc0*/  PRMT R13, RZ, 0x7610, R13 ;  /* 0x00007610ff0d7816 */ /* 0x000fe2000000000d */
[----:B------:R-:W0:Y:S01]  /*5bd0*/  @P3 S2R R5, SR_CgaCtaId ;  /* 0x0000000000053919 */ /* 0x000e220000008800 */
[----:B------:R-:W-:-:S04]  /*5be0*/  @P3 MOV R4, 0x400 ;  /* 0x0000040000043802 */ /* 0x000fc80000000f00 */
[----:B0-----:R-:W-:Y:S01]  /*5bf0*/  @P3 LEA R6, R5, R4, 0x18 ;  /* 0x0000000405063211 */ /* 0x001fe200078ec0ff */
[----:B------:R-:W-:-:S03]  /*5c00*/  IMAD.WIDE.U32 R4, R12, -0x4de9bd37, RZ ;  /* 0xb21642c90c047825 */ /* 0x000fc600078e00ff */
[----:B------:R0:W-:Y:S01]  /*5c10*/  @P3 SYNCS.ARRIVE.TRANS64.A1T0 RZ, [R6+URZ+0x188], RZ ;  /* 0x000188ff06ff39a7 */ /* 0x0001e2000810003f */
[----:B------:R-:W-:Y:S02]  /*5c20*/  ISETP.GE.U32.AND P3, PT, R3, 0x17, PT ;  /* 0x000000170300780c */ /* 0x000fe40003f66070 */
[----:B------:R-:W-:Y:S02]  /*5c30*/  SHF.R.U32.HI R7, RZ, 0x4, R5 ;  /* 0x00000004ff077819 */ /* 0x000fe40000011605 */
[----:B------:R-:W-:Y:S02]  /*5c40*/  SEL R5, RZ, 0x1, !P1 ;  /* 0x00000001ff057807 */ /* 0x000fe40004800000 */
[----:B------:R-:W-:Y:S01]  /*5c50*/  ISETP.GE.U32.AND P1, PT, R16, UR4, PT ;  /* 0x0000000410007c0c */ /* 0x000fe2000bf26070 */
[----:B------:R-:W-:Y:S01]  /*5c60*/  IMAD R12, R7, -0x17, R12 ;  /* 0xffffffe9070c7824 */ /* 0x000fe200078e020c */
[----:B------:R-:W-:Y:S02]  /*5c70*/  LOP3.LUT R0, R0, R5, RZ, 0x3c, !PT ;  /* 0x0000000500007212 */ /* 0x000fe400078e3cff */
[----:B------:R-:W-:-:S02]  /*5c80*/  ISETP.GE.U32.AND.EX P1, PT, R17, UR5, PT, P1 ;  /* 0x0000000511007c0c */ /* 0x000fc4000bf26110 */
[----:B------:R-:W-:Y:S02]  /*5c90*/  PRMT R4, RZ, 0x7610, R4 ;  /* 0x00007610ff047816 */ /* 0x000fe40000000004 */
[----:B------:R-:W-:Y:S01]  /*5ca0*/  @P3 LOP3.LUT R0, R0, 0x1, R7, 0x78, !PT ;  /* 0x0000000100003812 */ /* 0x000fe200078e7807 */
[----:B------:R-:W-:-:S08]  /*5cb0*/  IMAD.MOV.U32 R7, RZ, RZ, -0x1 ;  /* 0xffffffffff077424 */ /* 0x000fd000078e00ff */
[----:B0-----:R-:W-:Y:S05]  /*5cc0*/  @P1 BRA `(.L_x_144) ;  /* 0x00000004004c1947 */ /* 0x001fea0003800000 */
[----:B------:R-:W-:Y:S01]  /*5cd0*/  ULDC.64 UR4, c[0x0][0x628] ;  /* 0x00018a0000047ab9 */ /* 0x000fe20000000a00 */
[----:B------:R-:W0:Y:S01]  /*5ce0*/  S2R R15, SR_CTAID.X ;  /* 0x00000000000f7919 */ /* 0x000e220000002500 */
[----:B------:R-:W-:Y:S01]  /*5cf0*/  ISETP.NE.U32.AND P1, PT, RZ, UR4, PT ;  /* 0x00000004ff007c0c */ /* 0x000fe2000bf25070 */
[----:B------:R-:W-:Y:S01]  /*5d00*/  ULDC UR7, c[0x0][0x630] ;  /* 0x00018c0000077ab9 */ /* 0x000fe20000000800 */
[----:B------:R-:W-:Y:S01]  /*5d10*/  IMAD.MOV.U32 R4, RZ, RZ, R16 ;  /* 0x000000ffff047224 */ /* 0x000fe200078e0010 */
[----:B------:R-:W1:Y:S01]  /*5d20*/  S2R R14, SR_CTAID.Y ;  /* 0x00000000000e7919 */ /* 0x000e620000002600 */
[----:B------:R-:W-:Y:S01]  /*5d30*/  ISETP.NE.AND.EX P1, PT, RZ, UR5, PT, P1 ;  /* 0x00000005ff007c0c */ /* 0x000fe2000bf25310 */
[----:B------:R-:W-:-:S12]  /*5d40*/  IMAD.MOV.U32 R5, RZ, RZ, R17 ;  /* 0x000000ffff057224 */ /* 0x000fd800078e0011 */
[----:B------:R-:W-:Y:S05]  /*5d50*/  @!P1 BRA `(.L_x_145) ;  /* 0x0000000000289947 */ /* 0x000fea0003800000 */
[----:B------:R-:W-:Y:S02]  /*5d60*/  ULDC UR6, c[0x0][0x634] ;  /* 0x00018d0000067ab9 */ /* 0x000fe40000000800 */
[----:B------:R-:W-:-:S05]  /*5d70*/  IADD3 R9, P1, R16, UR6, RZ ;  /* 0x0000000610097c10 */ /* 0x000fca000ff3e0ff */
[----:B------:R-:W-:-:S04]  /*5d80*/  IMAD.X R21, RZ, RZ, R17, P1 ;  /* 0x000000ffff157224 */ /* 0x000fc800008e0611 */
[----:B------:R-:W-:-:S04]  /*5d90*/  IMAD.WIDE.U32 R6, R21, UR4, RZ ;  /* 0x0000000415067c25 */ /* 0x000fc8000f8e00ff */
[----:B------:R-:W-:-:S04]  /*5da0*/  IMAD.WIDE.U32 R6, P1, R9, UR5, R6 ;  /* 0x0000000509067c25 */ /* 0x000fc8000f820006 */
[----:B------:R-:W-:-:S04]  /*5db0*/  IMAD.WIDE.U32 R8, R9, UR4, RZ ;  /* 0x0000000409087c25 */ /* 0x000fc8000f8e00ff */
[----:B------:R-:W-:Y:S01]  /*5dc0*/  IMAD.X R5, RZ, RZ, RZ, P1 ;  /* 0x000000ffff057224 */ /* 0x000fe200008e06ff */
[----:B------:R-:W-:Y:S01]  /*5dd0*/  IADD3 RZ, P1, R9, R6, RZ ;  /* 0x0000000609ff7210 */ /* 0x000fe20007f3e0ff */
[----:B------:R-:W-:-:S04]  /*5de0*/  IMAD.MOV.U32 R4, RZ, RZ, R7 ;  /* 0x000000ffff047224 */ /* 0x000fc800078e0007 */
[----:B------:R-:W-:-:S08]  /*5df0*/  IMAD.WIDE.U32.X R4, R21, UR5, R4, P1 ;  /* 0x0000000515047c25 */ /* 0x000fd000088e0404 */
.L_x_145:
[--C-:B------:R-:W-:Y:S01]  /*5e00*/  SHF.R.U64 R8, R4, UR7, R5.reuse ;  /* 0x0000000704087c19 */ /* 0x100fe20008001205 */
[----:B------:R-:W-:Y:S01]  /*5e10*/  ULDC.64 UR4, c[0x0][0x620] ;  /* 0x0001880000047ab9 */ /* 0x000fe20000000a00 */
[----:B------:R-:W-:Y:S01]  /*5e20*/  SHF.R.U32.HI R4, RZ, UR7, R5 ;  /* 0x00000007ff047c19 */ /* 0x000fe20008011605 */
[----:B------:R-:W2:Y:S01]  /*5e30*/  LDC R24, c[0x0][0x144] ;  /* 0x00005100ff187b82 */ /* 0x000ea20000000800 */
[----:B------:R-:W-:Y:S01]  /*5e40*/  IADD3 R7, P1, RZ, -R8, RZ ;  /* 0x80000008ff077210 */ /* 0x000fe20007f3e0ff */
[----:B------:R-:W-:Y:S01]  /*5e50*/  ULDC.64 UR8, c[0x0][0x640] ;  /* 0x0001900000087ab9 */ /* 0x000fe20000000a00 */
[----:B0-----:R-:W-:Y:S01]  /*5e60*/  I2FP.F32.U32 R9, R15 ;  /* 0x0000000f00097245 */ /* 0x001fe20000201000 */
[----:B------:R-:W-:Y:S02]  /*5e70*/  ULDC UR6, c[0x0][0x608] ;  /* 0x0001820000067ab9 */ /* 0x000fe40000000800 */
[----:B------:R-:W-:Y:S01]  /*5e80*/  IMAD.X R4, RZ, RZ, ~R4, P1 ;  /* 0x000000ffff047224 */ /* 0x000fe200008e0e04 */
[----:B------:R-:W-:Y:S01]  /*5e90*/  ISETP.NE.U32.AND P1, PT, RZ, UR8, PT ;  /* 0x00000008ff007c0c */ /* 0x000fe2000bf25070 */
[----:B------:R-:W0:Y:S02]  /*5ea0*/  LDC R21, c[0x0][0x148] ;  /* 0x00005200ff157b82 */ /* 0x000e240000000800 */
[----:B------:R-:W-:Y:S01]  /*5eb0*/  IMAD R6, R4, UR4, RZ ;  /* 0x0000000404067c24 */ /* 0x000fe2000f8e02ff */
[----:B------:R-:W-:Y:S01]  /*5ec0*/  ISETP.NE.AND.EX P1, PT, RZ, UR9, PT, P1 ;  /* 0x00000009ff007c0c */ /* 0x000fe2000bf25310 */
[----:B------:R-:W-:Y:S01]  /*5ed0*/  IMAD.WIDE.U32 R4, R7, UR4, R16 ;  /* 0x0000000407047c25 */ /* 0x000fe2000f8e0010 */
[----:B------:R-:W-:-:S03]  /*5ee0*/  ULDC UR4, c[0x0][0x150] ;  /* 0x0000540000047ab9 */ /* 0x000fc60000000800 */
[----:B------:R-:W-:Y:S02]  /*5ef0*/  IMAD R7, R7, UR5, R6 ;  /* 0x0000000507077c24 */ /* 0x000fe4000f8e0206 */
[----:B------:R-:W-:Y:S01]  /*5f00*/  FMUL R6, R9, UR4 ;  /* 0x0000000409067c20 */ /* 0x000fe20008400000 */
[----:B------:R-:W-:Y:S01]  /*5f10*/  ULDC UR4, c[0x0][0x618] ;  /* 0x0001860000047ab9 */ /* 0x000fe20000000800 */
[----:B------:R-:W-:Y:S01]  /*5f20*/  ULDC UR5, c[0x0][0x154] ;  /* 0x0000550000057ab9 */ /* 0x000fe20000000800 */
[----:B------:R-:W-:-:S03]  /*5f30*/  IMAD.IADD R5, R5, 0x1, R7 ;  /* 0x0000000105057824 */ /* 0x000fc600078e0207 */
[----:B------:R-:W3:Y:S02]  /*5f40*/  F2I.U32.TRUNC.NTZ R6, R6 ;  /* 0x0000000600067305 */ /* 0x000ee4000020f000 */
[----:B------:R-:W-:Y:S02]  /*5f50*/  SHF.R.U64 R9, R4, UR4, R5 ;  /* 0x0000000404097c19 */ /* 0x000fe40008001205 */
[----:B-1----:R-:W-:-:S05]  /*5f60*/  I2FP.F32.U32 R4, R14 ;  /* 0x0000000e00047245 */ /* 0x002fca0000201000 */
[----:B------:R-:W-:Y:S01]  /*5f70*/  FMUL R22, R4, UR5 ;  /* 0x0000000504167c20 */ /* 0x000fe20008400000 */
[----:B------:R-:W-:Y:S01]  /*5f80*/  SHF.R.U32.HI R4, RZ, UR4, R5 ;  /* 0x00000004ff047c19 */ /* 0x000fe20008011605 */
[----:B------:R-:W-:-:S03]  /*5f90*/  ULDC UR4, c[0x0][0x658] ;  /* 0x0001960000047ab9 */ /* 0x000fc60000000800 */
[--C-:B------:R-:W-:Y:S01]  /*5fa0*/  SHF.R.U64 R20, R9, UR6, R4.reuse ;  /* 0x0000000609147c19 */ /* 0x100fe20008001204 */
[----:B------:R-:W1:Y:S01]  /*5fb0*/  F2I.U32.TRUNC.NTZ R22, R22 ;  /* 0x0000001600167305 */ /* 0x000e62000020f000 */
[----:B------:R-:W-:Y:S01]  /*5fc0*/  SHF.R.U32.HI R5, RZ, UR6, R4 ;  /* 0x00000006ff057c19 */ /* 0x000fe20008011604 */
[----:B---3--:R-:W-:-:S03]  /*5fd0*/  IMAD.MOV R6, RZ, RZ, -R6 ;  /* 0x000000ffff067224 */ /* 0x008fc600078e0a06 */
[----:B------:R-:W-:Y:S01]  /*5fe0*/  SHF.R.U64 R18, R20, UR4, R5 ;  /* 0x0000000414127c19 */ /* 0x000fe20008001205 */
[----:B--2---:R-:W-:Y:S01]  /*5ff0*/  IMAD R15, R24, R6, R15 ;  /* 0x00000006180f7224 */ /* 0x004fe200078e020f */
[----:B------:R-:W-:-:S03]  /*6000*/  SHF.R.U32.HI R23, RZ, UR4, R5 ;  /* 0x00000004ff177c19 */ /* 0x000fc60008011605 */
[----:B------:R-:W-:Y:S02]  /*6010*/  IMAD.MOV.U32 R4, RZ, RZ, R18 ;  /* 0x000000ffff047224 */ /* 0x000fe400078e0012 */
[----:B------:R-:W-:Y:S01]  /*6020*/  IMAD.MOV.U32 R5, RZ, RZ, R23 ;  /* 0x000000ffff057224 */ /* 0x000fe200078e0017 */
[----:B-1----:R-:W-:Y:S06]  /*6030*/  @!P1 BRA `(.L_x_146) ;  /* 0x0000000000289947 */ /* 0x002fec0003800000 */
[----:B------:R-:W-:Y:S02]  /*6040*/  ULDC UR4, c[0x0][0x64c] ;  /* 0x0001930000047ab9 */ /* 0x000fe40000000800 */
[----:B------:R-:W-:-:S05]  /*6050*/  IADD3 R5, P1, R18, UR4, RZ ;  /* 0x0000000412057c10 */ /* 0x000fca000ff3e0ff */
[----:B------:R-:W-:-:S04]  /*6060*/  IMAD.X R23, RZ, RZ, R23, P1 ;  /* 0x000000ffff177224 */ /* 0x000fc800008e0617 */
[----:B------:R-:W-:-:S04]  /*6070*/  IMAD.WIDE.U32 R6, R23, UR8, RZ ;  /* 0x0000000817067c25 */ /* 0x000fc8000f8e00ff */
[----:B------:R-:W-:-:S04]  /*6080*/  IMAD.WIDE.U32 R6, P1, R5, UR9, R6 ;  /* 0x0000000905067c25 */ /* 0x000fc8000f820006 */
[----:B------:R-:W-:-:S04]  /*6090*/  IMAD.WIDE.U32 R4, R5, UR8, RZ ;  /* 0x0000000805047c25 */ /* 0x000fc8000f8e00ff */
[----:B------:R-:W-:Y:S01]  /*60a0*/  IMAD.MOV.U32 R4, RZ, RZ, R7 ;  /* 0x000000ffff047224 */ /* 0x000fe200078e0007 */
[----:B------:R-:W-:Y:S01]  /*60b0*/  IADD3 RZ, P3, R5, R6, RZ ;  /* 0x0000000605ff7210 */ /* 0x000fe20007f7e0ff */
[----:B------:R-:W-:-:S04]  /*60c0*/  IMAD.X R5, RZ, RZ, RZ, P1 ;  /* 0x000000ffff057224 */ /* 0x000fc800008e06ff */
[----:B------:R-:W-:-:S08]  /*60d0*/  IMAD.WIDE.U32.X R4, R23, UR9, R4, P3 ;  /* 0x0000000917047c25 */ /* 0x000fd000098e0404 */
.L_x_146:
[----:B------:R-:W-:Y:S01]  /*60e0*/  ISETP.NE.AND P1, PT, R2, 0x1, PT ;  /* 0x000000010200780c */ /* 0x000fe20003f25270 */
[----:B------:R-:W-:Y:S01]  /*60f0*/  ULDC UR4, c[0x0][0x648] ;  /* 0x0001920000047ab9 */ /* 0x000fe20000000800 */
[----:B------:R-:W-:Y:S01]  /*6100*/  LOP3.LUT R20, R20, UR17, RZ, 0xc0, !PT ;  /* 0x0000001114147c12 */ /* 0x000fe2000f8ec0ff */
[----:B------:R-:W-:Y:S01]  /*6110*/  IMAD.MOV R22, RZ, RZ, -R22 ;  /* 0x000000ffff167224 */ /* 0x000fe200078e0a16 */
[----:B------:R-:W-:Y:S01]  /*6120*/  SHF.R.U64 R5, R4, UR4, R5 ;  /* 0x0000000404057c19 */ /* 0x000fe20008001205 */
[----:B------:R-:W-:Y:S01]  /*6130*/  ULDC UR4, c[0x0][0x638] ;  /* 0x00018e0000047ab9 */ /* 0x000fe20000000800 */
[----:B------:R-:W-:Y:S01]  /*6140*/  LOP3.LUT R9, R9, UR16, RZ, 0xc0, !PT ;  /* 0x0000001009097c12 */ /* 0x000fe2000f8ec0ff */
[----:B------:R-:W-:Y:S01]  /*6150*/  ULDC UR5, c[0x0][0x610] ;  /* 0x0001840000057ab9 */ /* 0x000fe20000000800 */
[----:B------:R-:W-:Y:S02]  /*6160*/  IMAD.MOV.U32 R4, RZ, RZ, 0x1 ;  /* 0x00000001ff047424 */ /* 0x000fe400078e00ff */
[----:B------:R-:W-:-:S02]  /*6170*/  IMAD.MOV R7, RZ, RZ, -R5 ;  /* 0x000000ffff077224 */ /* 0x000fc400078e0a05 */
[----:B------:R-:W-:Y:S02]  /*6180*/  IMAD R20, R5, UR18, R20 ;  /* 0x0000001205147c24 */ /* 0x000fe4000f8e0214 */
[----:B0-----:R-:W-:Y:S02]  /*6190*/  @P1 IMAD R15, R21, R22, R14 ;  /* 0x00000016150f1224 */ /* 0x001fe400078e020e */
[----:B------:R-:W-:Y:S01]  /*61a0*/  IMAD R18, R7, UR4, R18 ;  /* 0x0000000407127c24 */ /* 0x000fe2000f8e0212 */
[----:B------:R-:W-:Y:S01]  /*61b0*/  ULDC UR4, c[0x0][0x600] ;  /* 0x0001800000047ab9 */ /* 0x000fe20000000800 */
[----:B------:R-:W-:Y:S02]  /*61c0*/  IMAD R15, R20, UR5, R15 ;  /* 0x00000005140f7c24 */ /* 0x000fe4000f8e020f */
[----:B------:R-:W-:-:S05]  /*61d0*/  IMAD R18, R18, UR4, R9 ;  /* 0x0000000412127c24 */ /* 0x000fca000f8e0209 */
[----:B------:R-:W-:Y:S02]  /*61e0*/  SEL R9, R18, R15, !P1 ;  /* 0x0000000f12097207 */ /* 0x000fe40004800000 */
[----:B------:R-:W-:-:S07]  /*61f0*/  SEL R7, R15, R18, !P1 ;  /* 0x000000120f077207 */ /* 0x000fce0004800000 */
.L_x_144:
[----:B------:R-:W-:Y:S05]  /*6200*/  BSYNC B1 ;  /* 0x0000000000017941 */ /* 0x000fea0003800000 */
.L_x_143:
[----:B------:R-:W-:-:S13]  /*6210*/  LOP3.LUT P1, RZ, R4, 0xff, RZ, 0xc0, !PT ;  /* 0x000000ff04ff7812 */ /* 0x000fda000782c0ff */
[----:B------:R-:W-:Y:S05]  /*6220*/  @P1 BRA `(.L_x_147) ;  /* 0xfffffff4004c1947 */ /* 0x000fea000383ffff */
[----:B------:R-:W-:Y:S05]  /*6230*/  BSYNC B0 ;  /* 0x0000000000007941 */ /* 0x000fea0003800000 */
.L_x_135:
[----:B------:R-:W-:-:S03]  /*6240*/  UMOV UR4, 0xffffffff ;  /* 0xffffffff00047882 */ /* 0x000fc60000000000 */
[----:B------:R-:W-:Y:S05]  /*6250*/  BRA.DIV UR4, `(.L_x_148) ;  /* 0x0000000e04c47947 */ /* 0x000fea000b800000 */
[----:B------:R-:W-:-:S13]  /*6260*/  ELECT P6, URZ, PT ;  /* 0x00000000003f782f */ /* 0x000fda00038c0000 */
.L_x_181:
[----:B------:R-:W-:Y:S04]  /*6270*/  BSSY B0, `(.L_x_149) ;  /* 0x00000d6000007945 */ /* 0x000fe80003800000 */
[----:B------:R-:W-:Y:S05]  /*6280*/  @!P6 BRA `(.L_x_150) ;  /* 0x0000000c0050e947 */ /* 0x000fea0003800000 */
[----:B------:R-:W-:-:S04]  /*6290*/  LOP3.LUT R19, R19, 0x2, RZ, 0xfc, !PT ;  /* 0x0000000213137812 */ /* 0x000fc800078efcff */
[----:B------:R-:W-:-:S13]  /*62a0*/  ISETP.NE.AND P0, PT, R19, 0x3, PT ;  /* 0x000000031300780c */ /* 0x000fda0003f05270 */
[----:B------:R-:W-:Y:S05]  /*62b0*/  @!P0 BRA `(.L_x_151) ;  /* 0x0000000000048947 */ /* 0x000fea0003800000 */
[----:B------:R-:W-:Y:S01]  /*62c0*/  BPT.TRAP 0x1 ;  /* 0x000000040000795c */ /* 0x000fe20000300000 */
.L_x_151:
[----:B------:R-:W0:Y:S01]  /*62d0*/  S2R R3, SR_CgaCtaId ;  /* 0x0000000000037919 */ /* 0x000e220000008800 */
[----:B------:R-:W-:-:S04]  /*62e0*/  MOV R2, 0x400 ;  /* 0x0000040000027802 */ /* 0x000fc80000000f00 */
[----:B0-----:R-:W-:Y:S02]  /*62f0*/  LEA R3, R3, R2, 0x18 ;  /* 0x0000000203037211 */ /* 0x001fe400078ec0ff */
[----:B------:R-:W-:-:S03]  /*6300*/  SHF.L.U32 R2, R0, 0x1f, RZ ;  /* 0x0000001f00027819 */ /* 0x000fc600000006ff */
[----:B------:R-:W-:-:S04]  /*6310*/  VIADD R3, R3, 0xb8 ;  /* 0x000000b803037836 */ /* 0x000fc80000000000 */
[C---:B------:R-:W-:Y:S02]  /*6320*/  IMAD R7, R12.reuse, 0x8, R3 ;  /* 0x000000080c077824 */ /* 0x040fe400078e0203 */
[----:B------:R-:W-:Y:S02]  /*6330*/  VIADD R12, R12, 0x1 ;  /* 0x000000010c0c7836 */ /* 0x000fe40000000000 */
[----:B------:R-:W0:Y:S03]  /*6340*/  SYNCS.PHASECHK.TRANS64.TRYWAIT P0, [R7+URZ], R2 ;  /* 0x00000002070075a7 */ /* 0x000e26000800017f */
[----:B------:R-:W-:-:S04]  /*6350*/  ISETP.NE.AND P1, PT, R12, 0x17, PT ;  /* 0x000000170c00780c */ /* 0x000fc80003f25270 */
[----:B------:R-:W-:Y:S02]  /*6360*/  SEL R5, RZ, 0x1, P1 ;  /* 0x00000001ff057807 */ /* 0x000fe40000800000 */
[----:B------:R-:W-:Y:S02]  /*6370*/  SEL R12, R12, RZ, P1 ;  /* 0x000000ff0c0c7207 */ /* 0x000fe40000800000 */
[----:B------:R-:W-:-:S03]  /*6380*/  LOP3.LUT R5, R0, R5, RZ, 0x3c, !PT ;  /* 0x0000000500057212 */ /* 0x000fc600078e3cff */
[----:B------:R-:W-:Y:S01]  /*6390*/  IMAD R9, R12, 0x8, R3 ;  /* 0x000000080c097824 */ /* 0x000fe200078e0203 */
[----:B------:R-:W-:Y:S01]  /*63a0*/  SHF.L.U32 R4, R5, 0x1f, RZ ;  /* 0x0000001f05047819 */ /* 0x000fe200000006ff */
[----:B0-----:R-:W-:Y:S06]  /*63b0*/  @!P0 BRA `(.L_x_152) ;  /* 0x0000000c008c8947 */ /* 0x001fec0003800000 */
.L_x_182:
[----:B------:R-:W1:Y:S01]  /*63c0*/  SYNCS.PHASECHK.TRANS64.TRYWAIT P0, [R9+URZ], R4 ;  /* 0x00000004090075a7 */ /* 0x000e62000800017f */
[----:B------:R-:W-:-:S05]  /*63d0*/  VIADD R0, R12, 0x1 ;  /* 0x000000010c007836 */ /* 0x000fca0000000000 */
[----:B------:R-:W-:-:S04]  /*63e0*/  ISETP.NE.AND P1, PT, R0, 0x17, PT ;  /* 0x000000170000780c */ /* 0x000fc80003f25270 */
[----:B0-----:R-:W-:Y:S02]  /*63f0*/  SEL R2, RZ, 0x1, P1 ;  /* 0x00000001ff027807 */ /* 0x001fe40000800000 */
[----:B------:R-:W-:Y:S02]  /*6400*/  SEL R0, R0, RZ, P1 ;  /* 0x000000ff00007207 */ /* 0x000fe40000800000 */
[----:B------:R-:W-:-:S03]  /*6410*/  LOP3.LUT R7, R5, R2, RZ, 0x3c, !PT ;  /* 0x0000000205077212 */ /* 0x000fc600078e3cff */
[----:B------:R-:W-:Y:S01]  /*6420*/  IMAD R6, R0, 0x8, R3 ;  /* 0x0000000800067824 */ /* 0x000fe200078e0203 */
[----:B------:R-:W-:Y:S01]  /*6430*/  SHF.L.U32 R5, R7, 0x1f, RZ ;  /* 0x0000001f07057819 */ /* 0x000fe200000006ff */
[----:B-1----:R-:W-:Y:S06]  /*6440*/  @!P0 BRA `(.L_x_153) ;  /* 0x0000000c007c8947 */ /* 0x002fec0003800000 */
.L_x_183:
[----:B------:R-:W1:Y:S01]  /*6450*/  SYNCS.PHASECHK.TRANS64.TRYWAIT P0, [R6+URZ], R5 ;  /* 0x00000005060075a7 */ /* 0x000e62000800017f */
[----:B------:R-:W-:-:S05]  /*6460*/  VIADD R0, R0, 0x1 ;  /* 0x0000000100007836 */ /* 0x000fca0000000000 */
[----:B------:R-:W-:-:S04]  /*6470*/  ISETP.NE.AND P1, PT, R0, 0x17, PT ;  /* 0x000000170000780c */ /* 0x000fc80003f25270 */
[----:B------:R-:W-:Y:S02]  /*6480*/  SEL R2, RZ, 0x1, P1 ;  /* 0x00000001ff027807 */ /* 0x000fe40000800000 */
[----:B------:R-:W-:Y:S02]  /*6490*/  SEL R0, R0, RZ, P1 ;  /* 0x000000ff00007207 */ /* 0x000fe40000800000 */
[----:B------:R-:W-:-:S03]  /*64a0*/  LOP3.LUT R7, R7, R2, RZ, 0x3c, !PT ;  /* 0x0000000207077212 */ /* 0x000fc600078e3cff */
[----:B0-----:R-:W-:Y:S01]  /*64b0*/  IMAD R9, R0, 0x8, R3 ;  /* 0x0000000800097824 */ /* 0x001fe200078e0203 */
[----:B------:R-:W-:Y:S01]  /*64c0*/  SHF.L.U32 R4, R7, 0x1f, RZ ;  /* 0x0000001f07047819 */ /* 0x000fe200000006ff */
[----:B-1----:R-:W-:Y:S06]  /*64d0*/  @!P0 BRA `(.L_x_154) ;  /* 0x0000000c006c8947 */ /* 0x002fec0003800000 */
.L_x_184:
        /* <DEDUP_REMOVED lines=9> */
.L_x_185:
        /* <DEDUP_REMOVED lines=9> */
.L_x_186:
        /* <DEDUP_REMOVED lines=9> */
.L_x_187:
        /* <DEDUP_REMOVED lines=9> */
.L_x_188:
        /* <DEDUP_REMOVED lines=9> */
.L_x_189:
        /* <DEDUP_REMOVED lines=9> */
.L_x_190:
        /* <DEDUP_REMOVED lines=9> */
.L_x_191:
        /* <DEDUP_REMOVED lines=9> */
.L_x_192:
        /* <DEDUP_REMOVED lines=9> */
.L_x_193:
        /* <DEDUP_REMOVED lines=9> */
.L_x_194:
        /* <DEDUP_REMOVED lines=9> */
.L_x_195:
        /* <DEDUP_REMOVED lines=9> */
.L_x_196:
        /* <DEDUP_REMOVED lines=9> */
.L_x_197:
        /* <DEDUP_REMOVED lines=9> */
.L_x_198:
        /* <DEDUP_REMOVED lines=9> */
.L_x_199:
        /* <DEDUP_REMOVED lines=9> */
.L_x_200:
        /* <DEDUP_REMOVED lines=9> */
.L_x_201:
        /* <DEDUP_REMOVED lines=9> */
.L_x_202:
[----:B------:R-:W1:Y:S01]  /*6f00*/  SYNCS.PHASECHK.TRANS64.TRYWAIT P0, [R9+URZ], R4 ;  /* 0x00000004090075a7 */ /* 0x000e62000800017f */
[----:B------:R-:W-:-:S05]  /*6f10*/  VIADD R0, R0, 0x1 ;  /* 0x0000000100007836 */ /* 0x000fca0000000000 */
[----:B------:R-:W-:-:S04]  /*6f20*/  ISETP.NE.AND P1, PT, R0, 0x17, PT ;  /* 0x000000170000780c */ /* 0x000fc80003f25270 */
[----:B------:R-:W-:Y:S02]  /*6f30*/  SEL R2, RZ, 0x1, P1 ;  /* 0x00000001ff027807 */ /* 0x000fe40000800000 */
[----:B------:R-:W-:Y:S02]  /*6f40*/  SEL R0, R0, RZ, P1 ;  /* 0x000000ff00007207 */ /* 0x000fe40000800000 */
[----:B------:R-:W-:Y:S01]  /*6f50*/  LOP3.LUT R2, R7, R2, RZ, 0x3c, !PT ;  /* 0x0000000207027212 */ /* 0x000fe200078e3cff */
[----:B-1----:R-:W-:Y:S06]  /*6f60*/  @!P0 BRA `(.L_x_173) ;  /* 0x0000000800448947 */ /* 0x002fec0003800000 */
.L_x_203:
[----:B------:R-:W-:Y:S01]  /*6f70*/  IMAD R3, R0, 0x8, R3 ;  /* 0x0000000800037824 */ /* 0x000fe200078e0203 */
[----:B------:R-:W-:-:S07]  /*6f80*/  SHF.L.U32 R0, R2, 0x1f, RZ ;  /* 0x0000001f02007819 */ /* 0x000fce00000006ff */
.L_x_174:
[----:B--2---:R2:W3:Y:S02]  /*6f90*/  SYNCS.PHASECHK.TRANS64.TRYWAIT P0, [R3+URZ], R0 ;  /* 0x00000000030075a7 */ /* 0x0044e4000800017f */
[----:B---3--:R-:W-:Y:S05]  /*6fa0*/  @!P0 NANOSLEEP.SYNCS 0x989680 ;  /* 0x009896800000895d */ /* 0x008fea0003900000 */
[----:B------:R-:W3:Y:S02]  /*6fb0*/  @!P0 SYNCS.PHASECHK.TRANS64 P0, [R3+URZ], R0 ;  /* 0x00000000030085a7 */ /* 0x000ee4000800007f */
[----:B---3--:R-:W-:Y:S05]  /*6fc0*/  @!P0 BRA `(.L_x_174) ;  /* 0xfffffffc00f08947 */ /* 0x008fea000383ffff */
.L_x_150:
[----:B------:R-:W-:Y:S05]  /*6fd0*/  BSYNC B0 ;  /* 0x0000000000007941 */ /* 0x000fea0003800000 */
.L_x_149:
[----:B------:R-:W-:Y:S05]  /*6fe0*/  EXIT ;  /* 0x000000000000794d */ /* 0x000fea0003800000 */
.L_x_18:
[----:B---3--:R3:W4:Y:S02]  /*6ff0*/  SYNCS.PHASECHK.TRANS64.TRYWAIT P1, [R3+URZ], R0 ;  /* 0x00000000030075a7 */ /* 0x008724000802017f */
[----:B----4-:R-:W-:Y:S05]  /*7000*/  @!P1 NANOSLEEP.SYNCS 0x989680 ;  /* 0x009896800000995d */ /* 0x010fea0003900000 */
[----:B------:R-:W4:Y:S02]  /*7010*/  @!P1 SYNCS.PHASECHK.TRANS64 P1, [R3+URZ], R0 ;  /* 0x00000000030095a7 */ /* 0x000f24000802007f */
[----:B----4-:R-:W-:Y:S05]  /*7020*/  @!P1 BRA `(.L_x_18) ;  /* 0xfffffffc00f09947 */ /* 0x010fea000383ffff */
[----:B------:R-:W-:Y:S05]  /*7030*/  BRA `(.L_x_17) ;  /* 0xffffffa4001c7947 */ /* 0x000fea000383ffff */
.L_x_23:
[----:B-1----:R-:W-:-:S04]  /*7040*/  IMAD.U32 R4, RZ, RZ, UR7 ;  /* 0x00000007ff047e24 */ /* 0x002fc8000f8e00ff */
[----:B------:R1:W2:Y:S03]  /*7050*/  SYNCS.PHASECHK.TRANS64.TRYWAIT P1, [R4+URZ], R3 ;  /* 0x00000003040075a7 */ /* 0x0002a6000802017f */
[----:B--2---:R-:W-:Y:S05]  /*7060*/  @!P1 NANOSLEEP.SYNCS 0x989680 ;  /* 0x009896800000995d */ /* 0x004fea0003900000 */
[----:B------:R-:W2:Y:S02]  /*7070*/  @!P1 SYNCS.PHASECHK.TRANS64 P1, [R4+URZ], R3 ;  /* 0x00000003040095a7 */ /* 0x000ea4000802007f */
[----:B--2---:R-:W-:Y:S05]  /*7080*/  @!P1 BRA `(.L_x_23) ;  /* 0xfffffffc00ec9947 */ /* 0x004fea000383ffff */
[----:B------:R-:W-:Y:S05]  /*7090*/  BRA `(.L_x_22) ;  /* 0xffffffa800147947 */ /* 0x000fea000383ffff */
.L_x_136:
[----:B------:R-:W-:Y:S01]  /*70a0*/  BSSY B1, `(.L_x_175) ;  /* 0x0000006000017945 */ /* 0x000fe20003800000 */
[----:B------:R-:W-:-:S07]  /*70b0*/  IMAD.MOV.U32 R15, RZ, RZ, -0x1 ;  /* 0xffffffffff0f7424 */ /* 0x000fce00078e00ff */
[----:B------:R-:W-:Y:S05]  /*70c0*/  WARPSYNC.COLLECTIVE R15, `(.L_x_176) ;  /* 0x000000000f0c7348 */ /* 0x000fea0003c00000 */
[----:B------:R-:W-:Y:S02]  /*70d0*/  ELECT P6, UR62, PT ;  /* 0x00000000003e782f */ /* 0x000fe400038c0000 */
[----:B------:R-:W-:Y:S01]  /*70e0*/  MOV R14, UR62 ;  /* 0x0000003e000e7c02 */ /* 0x000fe20008000f00 */
[----:B------:R-:W-:Y:S10]  /*70f0*/  ENDCOLLECTIVE ;  /* 0x000000000000791b */ /* 0x000ff40003800000 */
.L_x_176:
[----:B------:R-:W-:Y:S05]  /*7100*/  BSYNC B1 ;  /* 0x0000000000017941 */ /* 0x000fea0003800000 */
.L_x_175:
[----:B------:R-:W-:Y:S05]  /*7110*/  BRA `(.L_x_177) ;  /* 0xffffffe4009c7947 */ /* 0x000fea000383ffff */
.L_x_139:
[----:B0-----:R0:W1:Y:S02]  /*7120*/  SYNCS.PHASECHK.TRANS64.TRYWAIT P1, [R14+URZ+0xb8], R7 ;  /* 0x0000b8070e0075a7 */ /* 0x001064000802017f */
[----:B-1----:R-:W-:Y:S05]  /*7130*/  @!P1 NANOSLEEP.SYNCS 0x989680 ;  /* 0x009896800000995d */ /* 0x002fea0003900000 */
[----:B------:R-:W1:Y:S02]  /*7140*/  @!P1 SYNCS.PHASECHK.TRANS64 P1, [R14+URZ+0xb8], R7 ;  /* 0x0000b8070e0095a7 */ /* 0x000e64000802007f */
[----:B-1----:R-:W-:Y:S05]  /*7150*/  @!P1 BRA `(.L_x_139) ;  /* 0xfffffffc00f09947 */ /* 0x002fea000383ffff */
[----:B------:R-:W-:Y:S05]  /*7160*/  BRA `(.L_x_178) ;  /* 0xffffffe400d07947 */ /* 0x000fea000383ffff */
.L_x_148:
[----:B------:R-:W-:Y:S01]  /*7170*/  BSSY B0, `(.L_x_179) ;  /* 0x0000006000007945 */ /* 0x000fe20003800000 */
[----:B------:R-:W-:-:S07]  /*7180*/  IMAD.MOV.U32 R15, RZ, RZ, -0x1 ;  /* 0xffffffffff0f7424 */ /* 0x000fce00078e00ff */
[----:B------:R-:W-:Y:S05]  /*7190*/  WARPSYNC.COLLECTIVE R15, `(.L_x_180) ;  /* 0x000000000f0c7348 */ /* 0x000fea0003c00000 */
[----:B------:R-:W-:Y:S02]  /*71a0*/  ELECT P6, UR62, PT ;  /* 0x00000000003e782f */ /* 0x000fe400038c0000 */
[----:B------:R-:W-:Y:S01]  /*71b0*/  MOV R14, UR62 ;  /* 0x0000003e000e7c02 */ /* 0x000fe20008000f00 */
[----:B------:R-:W-:Y:S10]  /*71c0*/  ENDCOLLECTIVE ;  /* 0x000000000000791b */ /* 0x000ff40003800000 */
.L_x_180:
[----:B------:R-:W-:Y:S05]  /*71d0*/  BSYNC B0 ;  /* 0x0000000000007941 */ /* 0x000fea0003800000 */
.L_x_179:
[----:B------:R-:W-:Y:S05]  /*71e0*/  BRA `(.L_x_181) ;  /* 0xfffffff000207947 */ /* 0x000fea000383ffff */
.L_x_152:
[----:B0-----:R0:W1:Y:S02]  /*71f0*/  SYNCS.PHASECHK.TRANS64.TRYWAIT P0, [R7+URZ], R2 ;  /* 0x00000002070075a7 */ /* 0x001064000800017f */
[----:B-1----:R-:W-:Y:S05]  /*7200*/  @!P0 NANOSLEEP.SYNCS 0x989680 ;  /* 0x009896800000895d */ /* 0x002fea0003900000 */
[----:B------:R-:W1:Y:S02]  /*7210*/  @!P0 SYNCS.PHASECHK.TRANS64 P0, [R7+URZ], R2 ;  /* 0x00000002070085a7 */ /* 0x000e64000800007f */
[----:B-1----:R-:W-:Y:S05]  /*7220*/  @!P0 BRA `(.L_x_152) ;  /* 0xfffffffc00f08947 */ /* 0x002fea000383ffff */
[----:B------:R-:W-:Y:S05]  /*7230*/  BRA `(.L_x_182) ;  /* 0xfffffff000607947 */ /* 0x000fea000383ffff */
.L_x_153:
[----:B0-----:R0:W1:Y:S02]  /*7240*/  SYNCS.PHASECHK.TRANS64.TRYWAIT P0, [R9+URZ], R4 ;  /* 0x00000004090075a7 */ /* 0x001064000800017f */
[----:B-1----:R-:W-:Y:S05]  /*7250*/  @!P0 NANOSLEEP.SYNCS 0x989680 ;  /* 0x009896800000895d */ /* 0x002fea0003900000 */
[----:B------:R-:W1:Y:S02]  /*7260*/  @!P0 SYNCS.PHASECHK.TRANS64 P0, [R9+URZ], R4 ;  /* 0x00000004090085a7 */ /* 0x000e64000800007f */
[----:B-1----:R-:W-:Y:S05]  /*7270*/  @!P0 BRA `(.L_x_153) ;  /* 0xfffffffc00f08947 */ /* 0x002fea000383ffff */
[----:B------:R-:W-:Y:S05]  /*7280*/  BRA `(.L_x_183) ;  /* 0xfffffff000707947 */ /* 0x000fea000383ffff */
.L_x_154:
[----:B0-----:R0:W1:Y:S02]  /*7290*/  SYNCS.PHASECHK.TRANS64.TRYWAIT P0, [R6+URZ], R5 ;  /* 0x00000005060075a7 */ /* 0x001064000800017f */
[----:B-1----:R-:W-:Y:S05]  /*72a0*/  @!P0 NANOSLEEP.SYNCS 0x989680 ;  /* 0x009896800000895d */ /* 0x002fea0003900000 */
[----:B------:R-:W1:Y:S02]  /*72b0*/  @!P0 SYNCS.PHASECHK.TRANS64 P0, [R6+URZ], R5 ;  /* 0x00000005060085a7 */ /* 0x000e64000800007f */
[----:B-1----:R-:W-:Y:S05]  /*72c0*/  @!P0 BRA `(.L_x_154) ;  /* 0xfffffffc00f08947 */ /* 0x002fea000383ffff */
[----:B------:R-:W-:Y:S05]  /*72d0*/  BRA `(.L_x_184) ;  /* 0xfffffff000807947 */ /* 0x000fea000383ffff */
.L_x_155:
[----:B0-----:R0:W1:Y:S02]  /*72e0*/  SYNCS.PHASECHK.TRANS64.TRYWAIT P0, [R9+URZ], R4 ;  /* 0x00000004090075a7 */ /* 0x001064000800017f */
[----:B-1----:R-:W-:Y:S05]  /*72f0*/  @!P0 NANOSLEEP.SYNCS 0x989680 ;  /* 0x009896800000895d */ /* 0x002fea0003900000 */
[----:B------:R-:W1:Y:S02]  /*7300*/  @!P0 SYNCS.PHASECHK.TRANS64 P0, [R9+URZ], R4 ;  /* 0x00000004090085a7 */ /* 0x000e64000800007f */
[----:B-1----:R-:W-:Y:S05]  /*7310*/  @!P0 BRA `(.L_x_155) ;  /* 0xfffffffc00f08947 */ /* 0x002fea000383ffff */
[----:B------:R-:W-:Y:S05]  /*7320*/  BRA `(.L_x_185) ;  /* 0xfffffff000907947 */ /* 0x000fea000383ffff */
.L_x_156:
[----:B0-----:R0:W1:Y:S02]  /*7330*/  SYNCS.PHASECHK.TRANS64.TRYWAIT P0, [R6+URZ], R5 ;  /* 0x00000005060075a7 */ /* 0x001064000800017f */
[----:B-1----:R-:W-:Y:S05]  /*7340*/  @!P0 NANOSLEEP.SYNCS 0x989680 ;  /* 0x009896800000895d */ /* 0x002fea0003900000 */
[----:B------:R-:W1:Y:S02]  /*7350*/  @!P0 SYNCS.PHASECHK.TRANS64 P0, [R6+URZ], R5 ;  /* 0x00000005060085a7 */ /* 0x000e64000800007f */
[----:B-1----:R-:W-:Y:S05]  /*7360*/  @!P0 BRA `(.L_x_156) ;  /* 0xfffffffc00f08947 */ /* 0x002fea000383ffff */
[----:B------:R-:W-:Y:S05]  /*7370*/  BRA `(.L_x_186) ;  /* 0xfffffff000a07947 */ /* 0x000fea000383ffff */
.L_x_157:
[----:B0-----:R0:W1:Y:S02]  /*7380*/  SYNCS.PHASECHK.TRANS64.TRYWAIT P0, [R9+URZ], R4 ;  /* 0x00000004090075a7 */ /* 0x001064000800017f */
[----:B-1----:R-:W-:Y:S05]  /*7390*/  @!P0 NANOSLEEP.SYNCS 0x989680 ;  /* 0x009896800000895d */ /* 0x002fea0003900000 */
[----:B------:R-:W1:Y:S02]  /*73a0*/  @!P0 SYNCS.PHASECHK.TRANS64 P0, [R9+URZ], R4 ;  /* 0x00000004090085a7 */ /* 0x000e64000800007f */
[----:B-1----:R-:W-:Y:S05]  /*73b0*/  @!P0 BRA `(.L_x_157) ;  /* 0xfffffffc00f08947 */ /* 0x002fea000383ffff */
[----:B------:R-:W-:Y:S05]  /*73c0*/  BRA `(.L_x_187) ;  /* 0xfffffff000b07947 */ /* 0x000fea000383ffff */
.L_x_158:
[----:B0-----:R0:W1:Y:S02]  /*73d0*/  SYNCS.PHASECHK.TRANS64.TRYWAIT P0, [R6+URZ], R5 ;  /* 0x00000005060075a7 */ /* 0x001064000800017f */
[----:B-1----:R-:W-:Y:S05]  /*73e0*/  @!P0 NANOSLEEP.SYNCS 0x989680 ;  /* 0x009896800000895d */ /* 0x002fea0003900000 */
[----:B------:R-:W1:Y:S02]  /*73f0*/  @!P0 SYNCS.PHASECHK.TRANS64 P0, [R6+URZ], R5 ;  /* 0x00000005060085a7 */ /* 0x000e64000800007f */
[----:B-1----:R-:W-:Y:S05]  /*7400*/  @!P0 BRA `(.L_x_158) ;  /* 0xfffffffc00f08947 */ /* 0x002fea000383ffff */
[----:B------:R-:W-:Y:S05]  /*7410*/  BRA `(.L_x_188) ;  /* 0xfffffff000c07947 */ /* 0x000fea000383ffff */
.L_x_159:
[----:B0-----:R0:W1:Y:S02]  /*7420*/  SYNCS.PHASECHK.TRANS64.TRYWAIT P0, [R9+URZ], R4 ;  /* 0x00000004090075a7 */ /* 0x001064000800017f */
[----:B-1----:R-:W-:Y:S05]  /*7430*/  @!P0 NANOSLEEP.SYNCS 0x989680 ;  /* 0x009896800000895d */ /* 0x002fea0003900000 */
[----:B------:R-:W1:Y:S02]  /*7440*/  @!P0 SYNCS.PHASECHK.TRANS64 P0, [R9+URZ], R4 ;  /* 0x00000004090085a7 */ /* 0x000e64000800007f */
[----:B-1----:R-:W-:Y:S05]  /*7450*/  @!P0 BRA `(.L_x_159) ;  /* 0xfffffffc00f08947 */ /* 0x002fea000383ffff */
[----:B------:R-:W-:Y:S05]  /*7460*/  BRA `(.L_x_189) ;  /* 0xfffffff000d07947 */ /* 0x000fea000383ffff */
.L_x_160:
[----:B0-----:R0:W1:Y:S02]  /*7470*/  SYNCS.PHASECHK.TRANS64.TRYWAIT P0, [R6+URZ], R5 ;  /* 0x00000005060075a7 */ /* 0x001064000800017f */
[----:B-1----:R-:W-:Y:S05]  /*7480*/  @!P0 NANOSLEEP.SYNCS 0x989680 ;  /* 0x009896800000895d */ /* 0x002fea0003900000 */
[----:B------:R-:W1:Y:S02]  /*7490*/  @!P0 SYNCS.PHASECHK.TRANS64 P0, [R6+URZ], R5 ;  /* 0x00000005060085a7 */ /* 0x000e64000800007f */
[----:B-1----:R-:W-:Y:S05]  /*74a0*/  @!P0 BRA `(.L_x_160) ;  /* 0xfffffffc00f08947 */ /* 0x002fea000383ffff */
[----:B------:R-:W-:Y:S05]  /*74b0*/  BRA `(.L_x_190) ;  /* 0xfffffff000e07947 */ /* 0x000fea000383ffff */
.L_x_161:
[----:B0-----:R0:W1:Y:S02]  /*74c0*/  SYNCS.PHASECHK.TRANS64.TRYWAIT P0, [R9+URZ], R4 ;  /* 0x00000004090075a7 */ /* 0x001064000800017f */
[----:B-1----:R-:W-:Y:S05]  /*74d0*/  @!P0 NANOSLEEP.SYNCS 0x989680 ;  /* 0x009896800000895d */ /* 0x002fea0003900000 */
[----:B------:R-:W1:Y:S02]  /*74e0*/  @!P0 SYNCS.PHASECHK.TRANS64 P0, [R9+URZ], R4 ;  /* 0x00000004090085a7 */ /* 0x000e64000800007f */
[----:B-1----:R-:W-:Y:S05]  /*74f0*/  @!P0 BRA `(.L_x_161) ;  /* 0xfffffffc00f08947 */ /* 0x002fea000383ffff */
[----:B------:R-:W-:Y:S05]  /*7500*/  BRA `(.L_x_191) ;  /* 0xfffffff000f07947 */ /* 0x000fea000383ffff */
.L_x_162:
[----:B0-----:R0:W1:Y:S02]  /*7510*/  SYNCS.PHASECHK.TRANS64.TRYWAIT P0, [R6+URZ], R5 ;  /* 0x00000005060075a7 */ /* 0x001064000800017f */
[----:B-1----:R-:W-:Y:S05]  /*7520*/  @!P0 NANOSLEEP.SYNCS 0x989680 ;  /* 0x009896800000895d */ /* 0x002fea0003900000 */
[----:B------:R-:W1:Y:S02]  /*7530*/  @!P0 SYNCS.PHASECHK.TRANS64 P0, [R6+URZ], R5 ;  /* 0x00000005060085a7 */ /* 0x000e64000800007f */
[----:B-1----:R-:W-:Y:S05]  /*7540*/  @!P0 BRA `(.L_x_162) ;  /* 0xfffffffc00f08947 */ /* 0x002fea000383ffff */
[----:B------:R-:W-:Y:S05]  /*7550*/  BRA `(.L_x_192) ;  /* 0xfffffff400007947 */ /* 0x000fea000383ffff */
.L_x_163:
[----:B0-----:R0:W1:Y:S02]  /*7560*/  SYNCS.PHASECHK.TRANS64.TRYWAIT P0, [R9+URZ], R4 ;  /* 0x00000004090075a7 */ /* 0x001064000800017f */
[----:B-1----:R-:W-:Y:S05]  /*7570*/  @!P0 NANOSLEEP.SYNCS 0x989680 ;  /* 0x009896800000895d */ /* 0x002fea0003900000 */
[----:B------:R-:W1:Y:S02]  /*7580*/  @!P0 SYNCS.PHASECHK.TRANS64 P0, [R9+URZ], R4 ;  /* 0x00000004090085a7 */ /* 0x000e64000800007f */
[----:B-1----:R-:W-:Y:S05]  /*7590*/  @!P0 BRA `(.L_x_163) ;  /* 0xfffffffc00f08947 */ /* 0x002fea000383ffff */
[----:B------:R-:W-:Y:S05]  /*75a0*/  BRA `(.L_x_193) ;  /* 0xfffffff400107947 */ /* 0x000fea000383ffff */
.L_x_164:
[----:B0-----:R0:W1:Y:S02]  /*75b0*/  SYNCS.PHASECHK.TRANS64.TRYWAIT P0, [R6+URZ], R5 ;  /* 0x00000005060075a7 */ /* 0x001064000800017f */
[----:B-1----:R-:W-:Y:S05]  /*75c0*/  @!P0 NANOSLEEP.SYNCS 0x989680 ;  /* 0x009896800000895d */ /* 0x002fea0003900000 */
[----:B------:R-:W1:Y:S02]  /*75d0*/  @!P0 SYNCS.PHASECHK.TRANS64 P0, [R6+URZ], R5 ;  /* 0x00000005060085a7 */ /* 0x000e64000800007f */
[----:B-1----:R-:W-:Y:S05]  /*75e0*/  @!P0 BRA `(.L_x_164) ;  /* 0xfffffffc00f08947 */ /* 0x002fea000383ffff */
[----:B------:R-:W-:Y:S05]  /*75f0*/  BRA `(.L_x_194) ;  /* 0xfffffff400207947 */ /* 0x000fea000383ffff */
.L_x_165:
[----:B0-----:R0:W1:Y:S02]  /*7600*/  SYNCS.PHASECHK.TRANS64.TRYWAIT P0, [R9+URZ], R4 ;  /* 0x00000004090075a7 */ /* 0x001064000800017f */
[----:B-1----:R-:W-:Y:S05]  /*7610*/  @!P0 NANOSLEEP.SYNCS 0x989680 ;  /* 0x009896800000895d */ /* 0x002fea0003900000 */
[----:B------:R-:W1:Y:S02]  /*7620*/  @!P0 SYNCS.PHASECHK.TRANS64 P0, [R9+URZ], R4 ;  /* 0x00000004090085a7 */ /* 0x000e64000800007f */
[----:B-1----:R-:W-:Y:S05]  /*7630*/  @!P0 BRA `(.L_x_165) ;  /* 0xfffffffc00f08947 */ /* 0x002fea000383ffff */
[----:B------:R-:W-:Y:S05]  /*7640*/  BRA `(.L_x_195) ;  /* 0xfffffff400307947 */ /* 0x000fea000383ffff */
.L_x_166:
[----:B0-----:R0:W1:Y:S02]  /*7650*/  SYNCS.PHASECHK.TRANS64.TRYWAIT P0, [R6+URZ], R5 ;  /* 0x00000005060075a7 */ /* 0x001064000800017f */
[----:B-1----:R-:W-:Y:S05]  /*7660*/  @!P0 NANOSLEEP.SYNCS 0x989680 ;  /* 0x009896800000895d */ /* 0x002fea0003900000 */
[----:B------:R-:W1:Y:S02]  /*7670*/  @!P0 SYNCS.PHASECHK.TRANS64 P0, [R6+URZ], R5 ;  /* 0x00000005060085a7 */ /* 0x000e64000800007f */
[----:B-1----:R-:W-:Y:S05]  /*7680*/  @!P0 BRA `(.L_x_166) ;  /* 0xfffffffc00f08947 */ /* 0x002fea000383ffff */
[----:B------:R-:W-:Y:S05]  /*7690*/  BRA `(.L_x_196) ;  /* 0xfffffff400407947 */ /* 0x000fea000383ffff */
.L_x_167:
[----:B0-----:R0:W1:Y:S02]  /*76a0*/  SYNCS.PHASECHK.TRANS64.TRYWAIT P0, [R9+URZ], R4 ;  /* 0x00000004090075a7 */ /* 0x001064000800017f */
[----:B-1----:R-:W-:Y:S05]  /*76b0*/  @!P0 NANOSLEEP.SYNCS 0x989680 ;  /* 0x009896800000895d */ /* 0x002fea0003900000 */
[----:B------:R-:W1:Y:S02]  /*76c0*/  @!P0 SYNCS.PHASECHK.TRANS64 P0, [R9+URZ], R4 ;  /* 0x00000004090085a7 */ /* 0x000e64000800007f */
[----:B-1----:R-:W-:Y:S05]  /*76d0*/  @!P0 BRA `(.L_x_167) ;  /* 0xfffffffc00f08947 */ /* 0x002fea000383ffff */
[----:B------:R-:W-:Y:S05]  /*76e0*/  BRA `(.L_x_197) ;  /* 0xfffffff400507947 */ /* 0x000fea000383ffff */
.L_x_168:
[----:B0-----:R0:W1:Y:S02]  /*76f0*/  SYNCS.PHASECHK.TRANS64.TRYWAIT P0, [R6+URZ], R5 ;  /* 0x00000005060075a7 */ /* 0x001064000800017f */
[----:B-1----:R-:W-:Y:S05]  /*7700*/  @!P0 NANOSLEEP.SYNCS 0x989680 ;  /* 0x009896800000895d */ /* 0x002fea0003900000 */
[----:B------:R-:W1:Y:S02]  /*7710*/  @!P0 SYNCS.PHASECHK.TRANS64 P0, [R6+URZ], R5 ;  /* 0x00000005060085a7 */ /* 0x000e64000800007f */
[----:B-1----:R-:W-:Y:S05]  /*7720*/  @!P0 BRA `(.L_x_168) ;  /* 0xfffffffc00f08947 */ /* 0x002fea000383ffff */
[----:B------:R-:W-:Y:S05]  /*7730*/  BRA `(.L_x_198) ;  /* 0xfffffff400607947 */ /* 0x000fea000383ffff */
.L_x_169:
[----:B0-----:R0:W1:Y:S02]  /*7740*/  SYNCS.PHASECHK.TRANS64.TRYWAIT P0, [R9+URZ], R4 ;  /* 0x00000004090075a7 */ /* 0x001064000800017f */
[----:B-1----:R-:W-:Y:S05]  /*7750*/  @!P0 NANOSLEEP.SYNCS 0x989680 ;  /* 0x009896800000895d */ /* 0x002fea0003900000 */
[----:B------:R-:W1:Y:S02]  /*7760*/  @!P0 SYNCS.PHASECHK.TRANS64 P0, [R9+URZ], R4 ;  /* 0x00000004090085a7 */ /* 0x000e64000800007f */
[----:B-1----:R-:W-:Y:S05]  /*7770*/  @!P0 BRA `(.L_x_169) ;  /* 0xfffffffc00f08947 */ /* 0x002fea000383ffff */
[----:B------:R-:W-:Y:S05]  /*7780*/  BRA `(.L_x_199) ;  /* 0xfffffff400707947 */ /* 0x000fea000383ffff */
.L_x_170:
[----:B0-----:R0:W1:Y:S02]  /*7790*/  SYNCS.PHASECHK.TRANS64.TRYWAIT P0, [R6+URZ], R5 ;  /* 0x00000005060075a7 */ /* 0x001064000800017f */
[----:B-1----:R-:W-:Y:S05]  /*77a0*/  @!P0 NANOSLEEP.SYNCS 0x989680 ;  /* 0x009896800000895d */ /* 0x002fea0003900000 */
[----:B------:R-:W1:Y:S02]  /*77b0*/  @!P0 SYNCS.PHASECHK.TRANS64 P0, [R6+URZ], R5 ;  /* 0x00000005060085a7 */ /* 0x000e64000800007f */
[----:B-1----:R-:W-:Y:S05]  /*77c0*/  @!P0 BRA `(.L_x_170) ;  /* 0xfffffffc00f08947 */ /* 0x002fea000383ffff */
[----:B------:R-:W-:Y:S05]  /*77d0*/  BRA `(.L_x_200) ;  /* 0xfffffff400807947 */ /* 0x000fea000383ffff */
.L_x_171:
[----:B0-----:R0:W1:Y:S02]  /*77e0*/  SYNCS.PHASECHK.TRANS64.TRYWAIT P0, [R9+URZ], R4 ;  /* 0x00000004090075a7 */ /* 0x001064000800017f */
[----:B-1----:R-:W-:Y:S05]  /*77f0*/  @!P0 NANOSLEEP.SYNCS 0x989680 ;  /* 0x009896800000895d */ /* 0x002fea0003900000 */
[----:B------:R-:W1:Y:S02]  /*7800*/  @!P0 SYNCS.PHASECHK.TRANS64 P0, [R9+URZ], R4 ;  /* 0x00000004090085a7 */ /* 0x000e64000800007f */
[----:B-1----:R-:W-:Y:S05]  /*7810*/  @!P0 BRA `(.L_x_171) ;  /* 0xfffffffc00f08947 */ /* 0x002fea000383ffff */
[----:B------:R-:W-:Y:S05]  /*7820*/  BRA `(.L_x_201) ;  /* 0xfffffff400907947 */ /* 0x000fea000383ffff */
.L_x_172:
[----:B0-----:R0:W1:Y:S02]  /*7830*/  SYNCS.PHASECHK.TRANS64.TRYWAIT P0, [R6+URZ], R5 ;  /* 0x00000005060075a7 */ /* 0x001064000800017f */
[----:B-1----:R-:W-:Y:S05]  /*7840*/  @!P0 NANOSLEEP.SYNCS 0x989680 ;  /* 0x009896800000895d */ /* 0x002fea0003900000 */
[----:B------:R-:W1:Y:S02]  /*7850*/  @!P0 SYNCS.PHASECHK.TRANS64 P0, [R6+URZ], R5 ;  /* 0x00000005060085a7 */ /* 0x000e64000800007f */
[----:B-1----:R-:W-:Y:S05]  /*7860*/  @!P0 BRA `(.L_x_172) ;  /* 0xfffffffc00f08947 */ /* 0x002fea000383ffff */
[----:B------:R-:W-:Y:S05]  /*7870*/  BRA `(.L_x_202) ;  /* 0xfffffff400a07947 */ /* 0x000fea000383ffff */
.L_x_173:
[----:B-1----:R1:W2:Y:S02]  /*7880*/  SYNCS.PHASECHK.TRANS64.TRYWAIT P0, [R9+URZ], R4 ;  /* 0x00000004090075a7 */ /* 0x0022a4000800017f */
[----:B--2---:R-:W-:Y:S05]  /*7890*/  @!P0 NANOSLEEP.SYNCS 0x989680 ;  /* 0x009896800000895d */ /* 0x004fea0003900000 */
[----:B------:R-:W2:Y:S02]  /*78a0*/  @!P0 SYNCS.PHASECHK.TRANS64 P0, [R9+URZ], R4 ;  /* 0x00000004090085a7 */ /* 0x000ea4000800007f */
[----:B--2---:R-:W-:Y:S05]  /*78b0*/  @!P0 BRA `(.L_x_173) ;  /* 0xfffffffc00f08947 */ /* 0x004fea000383ffff */
[----:B------:R-:W-:Y:S05]  /*78c0*/  BRA `(.L_x_203) ;  /* 0xfffffff400a87947 */ /* 0x000fea000383ffff */
.L_x_204:
[----:B------:R-:W-:-:S00]  /*78d0*/  BRA `(.L_x_204) ;  /* 0xfffffffc00fc7947 */ /* 0x000fc0000383ffff */
[----:B------:R-:W-:-:S00]  /*78e0*/  NOP ;  /* 0x0000000000007918 */ /* 0x000fc00000000000 */
        /* <DEDUP_REMOVED lines=9> */
.L_x_205:


//--------------------- .nv.global.init           --------------------------
	.section	.nv.global.init,"aw",@progbits
.nv.global.init:
	.type		$str$22,@object
	.size		$str$22,($str$23 - $str$22)
$str$22:
        /*0000*/ 	.byte	0x6b, 0x5f, 0x74, 0x69, 0x6c, 0x65, 0x5f, 0x63, 0x6f, 0x75, 0x6e, 0x74, 0x20, 0x3e, 0x3d, 0x20
        /*0010*/ 	.byte	0x31, 0x00
	.type		$str$23,@object
	.size		$str$23,(__unnamed_1 - $str$23)
$str$23:
        /*0012*/ 	.byte	0x2f, 0x74, 0x6d, 0x70, 0x2f, 0x63, 0x75, 0x74, 0x6c, 0x61, 0x73, 0x73, 0x5f, 0x73, 0x77, 0x65
        /*0022*/ 	.byte	0x65, 0x70, 0x5f, 0x73, 0x72, 0x63, 0x2f, 0x69, 0x6e, 0x63, 0x6c, 0x75, 0x64, 0x65, 0x2f, 0x63
        /*0032*/ 	.byte	0x75, 0x74, 0x6c, 0x61, 0x73, 0x73, 0x2f, 0x67, 0x65, 0x6d, 0x6d, 0x2f, 0x63, 0x6f, 0x6c, 0x6c
        /*0042*/ 	.byte	0x65, 0x63, 0x74, 0x69, 0x76, 0x65, 0x2f, 0x73, 0x6d, 0x39, 0x30, 0x5f, 0x6d, 0x6d, 0x61, 0x5f
        /*0052*/ 	.byte	0x74, 0x6d, 0x61, 0x5f, 0x67, 0x6d, 0x6d, 0x61, 0x5f, 0x73, 0x73, 0x5f, 0x77, 0x61, 0x72, 0x70
        /*0062*/ 	.byte	0x73, 0x70, 0x65, 0x63, 0x69, 0x61, 0x6c, 0x69, 0x7a, 0x65, 0x64, 0x2e, 0x68, 0x70, 0x70, 0x00
	.type		__unnamed_1,@object
	.size		__unnamed_1,(.L_0 - __unnamed_1)
__unnamed_1:
        /*0072*/ 	.byte	0x76, 0x6f, 0x69, 0x64, 0x20, 0x63, 0x75, 0x74, 0x6c, 0x61, 0x73, 0x73, 0x3a, 0x3a, 0x67, 0x65
        /* <DEDUP_REMOVED lines=171> */
        /*0b32*/ 	.byte	0x74, 0x65, 0x3a, 0x3a, 0x69, 0x64, 0x65, 0x6e, 0x74, 0x69, 0x74, 0x79, 0x5d, 0x00
.L_0:


//--------------------- .nv.shared._ZN7cutlass13device_kernelINS_4gemm6kernel13GemmUniversalIN4cute5tupleIJiiiiEEENS1_10collective13CollectiveMmaINS1_34MainloopSm90TmaGmmaWarpSpecializedILi23ENS5_IJNS4_1CILi1EEESB_SB_EEENS1_35KernelTmaWarpSpecializedCooperativeEEENS5_IJNSA_ILi256EEENSA_ILi48EEENSA_ILi32EEEEEEaNS5_IJlSB_lEEEaSJ_NS4_8TiledMMAINS4_8MMA_AtomIJNS4_4SM904GMMA26MMA_64x16x32_S32S8S8_SS_TNEEEENS4_6LayoutINS5_IJNSA_ILi2EEESB_SB_EEENS5_IJSB_NSA_ILi0EEEST_EEEEENS5_IJNS4_10UnderscoreESW_SW_EEEEENS4_13SM90_TMA_LOADENS4_14ComposedLayoutINS4_7SwizzleILi1ELi4ELi3EEENS4_18smem_ptr_flag_bitsILi8EEENSQ_INS5_IJNSA_ILi8EEESH_EEENS5_IJSH_SB_EEEEEEEvNS4_8identityESZ_S19_vS1A_EENS_8epilogue10collective6detail29Sm90TmaWarpSpecializedAdapterINS1D_15DefaultEpilogueIaSJ_SJ_NS1C_6thread17LinearCombinationIaLi1EiiLNS1H_9ScaleType4KindE0ELNS_15FloatRoundStyleE2EaEENS1_15EpilogueDefaultEEEEEvvEEEEvNT_6ParamsE --------------------------
	.section	.nv.shared._ZN7cutlass13device_kernelINS_4gemm6kernel13GemmUniversalIN4cute5tupleIJiiiiEEENS1_10collective13CollectiveMmaINS1_34MainloopSm90TmaGmmaWarpSpecializedILi23ENS5_IJNS4_1CILi1EEESB_SB_EEENS1_35KernelTmaWarpSpecializedCooperativeEEENS5_IJNSA_ILi256EEENSA_ILi48EEENSA_ILi32EEEEEEaNS5_IJlSB_lEEEaSJ_NS4_8TiledMMAINS4_8MMA_AtomIJNS4_4SM904GMMA26MMA_64x16x32_S32S8S8_SS_TNEEEENS4_6LayoutINS5_IJNSA_ILi2EEESB_SB_EEENS5_IJSB_NSA_ILi0EEEST_EEEEENS5_IJNS4_10UnderscoreESW_SW_EEEEENS4_13SM90_TMA_LOADENS4_14ComposedLayoutINS4_7SwizzleILi1ELi4ELi3EEENS4_18smem_ptr_flag_bitsILi8EEENSQ_INS5_IJNSA_ILi8EEESH_EEENS5_IJSH_SB_EEEEEEEvNS4_8identityESZ_S19_vS1A_EENS_8epilogue10collective6detail29Sm90TmaWarpSpecializedAdapterINS1D_15DefaultEpilogueIaSJ_SJ_NS1C_6thread17LinearCombinationIaLi1EiiLNS1H_9ScaleType4KindE0ELNS_15FloatRoundStyleE2EaEENS1_15EpilogueDefaultEEEEEvvEEEEvNT_6ParamsE,"aw",@nobits
	.sectionflags	@""
	.align	16
	.zero		1024


//--------------------- .nv.shared.reserved.0     --------------------------
	.section	.nv.shared.reserved.0,"aw",@nobits
	.weak		__nv_reservedSMEM_offset_0_alias
	.size		__nv_reservedSMEM_offset_0_alias, 0, 0
	.other		__nv_reservedSMEM_offset_0_alias,@"STO_CUDA_RESERVED_SHARED STV_DEFAULT"
__nv_reservedSMEM_offset_0_alias:
	.zero		0


//--------------------- .nv.global                --------------------------
	.section	.nv.global,"aw",@nobits
.nv.global:
	.type		_ZN39_INTERNAL_60aec520_4_k_cu_b65b7789_82964cute1_E,@object
	.size		_ZN39_INTERNAL_60aec520_4_k_cu_b65b7789_82964cute1_E,(_ZN39_INTERNAL_60aec520_4_k_cu_b65b7789_82964cuda3std3__45__cpo6cbeginE - _ZN39_INTERNAL_60aec520_4_k_cu_b65b7789_82964cute1_E)
_ZN39_INTERNAL_60aec520_4_k_cu_b65b7789_82964cute1_E:
	.zero		1
	.type		_ZN39_INTERNAL_60aec520_4_k_cu_b65b7789_82964cuda3std3__45__cpo6cbeginE,@object
	.size		_ZN39_INTERNAL_60aec520_4_k_cu_b65b7789_82964cuda3std3__45__cpo6cbeginE,(_ZN39_INTERNAL_60aec520_4_k_cu_b65b7789_82964cuda3std3__48in_placeE - _ZN39_INTERNAL_60aec520_4_k_cu_b65b7789_82964cuda3std3__45__cpo6cbeginE)
_ZN39_INTERNAL_60aec520_4_k_cu_b65b7789_82964cuda3std3__45__cpo6cbeginE:
	.zero		1
	.type		_ZN39_INTERNAL_60aec520_4_k_cu_b65b7789_82964cuda3std3__48in_placeE,@object
	.size		_ZN39_INTERNAL_60aec520_4_k_cu_b65b7789_82964cuda3std3__48in_placeE,(_ZN39_INTERNAL_60aec520_4_k_cu_b65b7789_82964cuda3std6ranges3__45__cpo9iter_moveE - _ZN39_INTERNAL_60aec520_4_k_cu_b65b7789_82964cuda3std3__48in_placeE)
_ZN39_INTERNAL_60aec520_4_k_cu_b65b7789_82964cuda3std3__48in_placeE:
	.zero		1
	.type		_ZN39_INTERNAL_60aec520_4_k_cu_b65b7789_82964cuda3std6ranges3__45__cpo9iter_moveE,@object
	.size		_ZN39_INTERNAL_60aec520_4_k_cu_b65b7789_82964cuda3std6ranges3__45__cpo9iter_moveE,(_ZN39_INTERNAL_60aec520_4_k_cu_b65b7789_82964cuda3std3__45__cpo5beginE - _ZN39_INTERNAL_60aec520_4_k_cu_b65b7789_82964cuda3std6ranges3__45__cpo9iter_moveE)
_ZN39_INTERNAL_60aec520_4_k_cu_b65b7789_82964cuda3std6ranges3__45__cpo9iter_moveE:
	.zero		1
	.type		_ZN39_INTERNAL_60aec520_4_k_cu_b65b7789_82964cuda3std3__45__cpo5beginE,@object
	.size		_ZN39_INTERNAL_60aec520_4_k_cu_b65b7789_82964cuda3std3__45__cpo5beginE,(_ZN39_INTERNAL_60aec520_4_k_cu_b65b7789_82964cuda3std3__441_GLOBAL__N__60aec520_4_k_cu_b65b7789_82966ignoreE - _ZN39_INTERNAL_60aec520_4_k_cu_b65b7789_82964cuda3std3__45__cpo5beginE)
_ZN39_INTERNAL_60aec520_4_k_cu_b65b7789_82964cuda3std3__45__cpo5beginE:
	.zero		1
	.type		_ZN39_INTERNAL_60aec520_4_k_cu_b65b7789_82964cuda3std3__441_GLOBAL__N__60aec520_4_k_cu_b65b7789_82966ignoreE,@object
	.size		_ZN39_INTERNAL_60aec520_4_k_cu_b65b7789_82964cuda3std3__441_GLOBAL__N__60aec520_4_k_cu_b65b7789_82966ignoreE,(_ZN39_INTERNAL_60aec520_4_k_cu_b65b7789_82964cute7productE - _ZN39_INTERNAL_60aec520_4_k_cu_b65b7789_82964cuda3std3__441_GLOBAL__N__60aec520_4_k_cu_b65b7789_82966ignoreE)
_ZN39_INTERNAL_60aec520_4_k_cu_b65b7789_82964cuda3std3__441_GLOBAL__N__60aec520_4_k_cu_b65b7789_82966ignoreE:
	.zero		1
	.type		_ZN39_INTERNAL_60aec520_4_k_cu_b65b7789_82964cute7productE,@object
	.size		_ZN39_INTERNAL_60aec520_4_k_cu_b65b7789_82964cute7productE,(_ZN39_INTERNAL_60aec520_4_k_cu_b65b7789_82964cuda3std3__45__cpo3endE - _ZN39_INTERNAL_60aec520_4_k_cu_b65b7789_82964cute7productE)
_ZN39_INTERNAL_60aec520_4_k_cu_b65b7789_82964cute7productE:
	.zero		1
	.type		_ZN39_INTERNAL_60aec520_4_k_cu_b65b7789_82964cuda3std3__45__cpo3endE,@object
	.size		_ZN39_INTERNAL_60aec520_4_k_cu_b65b7789_82964cuda3std3__45__cpo3endE,(_ZN39_INTERNAL_60aec520_4_k_cu_b65b7789_82964cuda3std3__419piecewise_constructE - _ZN39_INTERNAL_60aec520_4_k_cu_b65b7789_82964cuda3std3__45__cpo3endE)
_ZN39_INTERNAL_60aec520_4_k_cu_b65b7789_82964cuda3std3__45__cpo3endE:
	.zero		1
	.type		_ZN39_INTERNAL_60aec520_4_k_cu_b65b7789_82964cuda3std3__419piecewise_constructE,@object
	.size		_ZN39_INTERNAL_60aec520_4_k_cu_b65b7789_82964cuda3std3__419piecewise_constructE,(_ZN39_INTERNAL_60aec520_4_k_cu_b65b7789_82964cuda3std3__45__cpo4cendE - _ZN39_INTERNAL_60aec520_4_k_cu_b65b7789_82964cuda3std3__419piecewise_constructE)
_ZN39_INTERNAL_60aec520_4_k_cu_b65b7789_82964cuda3std3__419piecewise_constructE:
	.zero		1
	.type		_ZN39_INTERNAL_60aec520_4_k_cu_b65b7789_82964cuda3std3__45__cpo4cendE,@object
	.size		_ZN39_INTERNAL_60aec520_4_k_cu_b65b7789_82964cuda3std3__45__cpo4cendE,(_ZN39_INTERNAL_60aec520_4_k_cu_b65b7789_82964cuda3std6ranges3__45__cpo4swapE - _ZN39_INTERNAL_60aec520_4_k_cu_b65b7789_82964cuda3std3__45__cpo4cendE)
_ZN39_INTERNAL_60aec520_4_k_cu_b65b7789_82964cuda3std3__45__cpo4cendE:
	.zero		1
	.type		_ZN39_INTERNAL_60aec520_4_k_cu_b65b7789_82964cuda3std6ranges3__45__cpo4swapE,@object
	.size		_ZN39_INTERNAL_60aec520_4_k_cu_b65b7789_82964cuda3std6ranges3__45__cpo4swapE,(.L_8 - _ZN39_INTERNAL_60aec520_4_k_cu_b65b7789_82964cuda3std6ranges3__45__cpo4swapE)
_ZN39_INTERNAL_60aec520_4_k_cu_b65b7789_82964cuda3std6ranges3__45__cpo4swapE:
	.zero		1
.L_8:


//--------------------- .nv.constant0._ZN7cutlass13device_kernelINS_4gemm6kernel13GemmUniversalIN4cute5tupleIJiiiiEEENS1_10collective13CollectiveMmaINS1_34MainloopSm90TmaGmmaWarpSpecializedILi23ENS5_IJNS4_1CILi1EEESB_SB_EEENS1_35KernelTmaWarpSpecializedCooperativeEEENS5_IJNSA_ILi256EEENSA_ILi48EEENSA_ILi32EEEEEEaNS5_IJlSB_lEEEaSJ_NS4_8TiledMMAINS4_8MMA_AtomIJNS4_4SM904GMMA26MMA_64x16x32_S32S8S8_SS_TNEEEENS4_6LayoutINS5_IJNSA_ILi2EEESB_SB_EEENS5_IJSB_NSA_ILi0EEEST_EEEEENS5_IJNS4_10UnderscoreESW_SW_EEEEENS4_13SM90_TMA_LOADENS4_14ComposedLayoutINS4_7SwizzleILi1ELi4ELi3EEENS4_18smem_ptr_flag_bitsILi8EEENSQ_INS5_IJNSA_ILi8EEESH_EEENS5_IJSH_SB_EEEEEEEvNS4_8identityESZ_S19_vS1A_EENS_8epilogue10collective6detail29Sm90TmaWarpSpecializedAdapterINS1D_15DefaultEpilogueIaSJ_SJ_NS1C_6thread17LinearCombinationIaLi1EiiLNS1H_9ScaleType4KindE0ELNS_15FloatRoundStyleE2EaEENS1_15EpilogueDefaultEEEEEvvEEEEvNT_6ParamsE --------------------------
	.section	.nv.constant0._ZN7cutlass13device_kernelINS_4gemm6kernel13GemmUniversalIN4cute5tupleIJiiiiEEENS1_10collective13CollectiveMmaINS1_34MainloopSm90TmaGmmaWarpSpecializedILi23ENS5_IJNS4_1CILi1EEESB_SB_EEENS1_35KernelTmaWarpSpecializedCooperativeEEENS5_IJNSA_ILi256EEENSA_ILi48EEENSA_ILi32EEEEEEaNS5_IJlSB_lEEEaSJ_NS4_8TiledMMAINS4_8MMA_AtomIJNS4_4SM904GMMA26MMA_64x16x32_S32S8S8_SS_TNEEEENS4_6LayoutINS5_IJNSA_ILi2EEESB_SB_EEENS5_IJSB_NSA_ILi0EEEST_EEEEENS5_IJNS4_10UnderscoreESW_SW_EEEEENS4_13SM90_TMA_LOADENS4_14ComposedLayoutINS4_7SwizzleILi1ELi4ELi3EEENS4_18smem_ptr_flag_bitsILi8EEENSQ_INS5_IJNSA_ILi8EEESH_EEENS5_IJSH_SB_EEEEEEEvNS4_8identityESZ_S19_vS1A_EENS_8epilogue10collective6detail29Sm90TmaWarpSpecializedAdapterINS1D_15DefaultEpilogueIaSJ_SJ_NS1C_6thread17LinearCombinationIaLi1EiiLNS1H_9ScaleType4KindE0ELNS_15FloatRoundStyleE2EaEENS1_15EpilogueDefaultEEEEEvvEEEEvNT_6ParamsE,"a",@progbits
	.sectionflags	@""
	.align	4
.nv.constant0._ZN7cutlass13device_kernelINS_4gemm6kernel13GemmUniversalIN4cute5tupleIJiiiiEEENS1_10collective13CollectiveMmaINS1_34MainloopSm90TmaGmmaWarpSpecializedILi23ENS5_IJNS4_1CILi1EEESB_SB_EEENS1_35KernelTmaWarpSpecializedCooperativeEEENS5_IJNSA_ILi256EEENSA_ILi48EEENSA_ILi32EEEEEEaNS5_IJlSB_lEEEaSJ_NS4_8TiledMMAINS4_8MMA_AtomIJNS4_4SM904GMMA26MMA_64x16x32_S32S8S8_SS_TNEEEENS4_6LayoutINS5_IJNSA_ILi2EEESB_SB_EEENS5_IJSB_NSA_ILi0EEEST_EEEEENS5_IJNS4_10UnderscoreESW_SW_EEEEENS4_13SM90_TMA_LOADENS4_14ComposedLayoutINS4_7SwizzleILi1ELi4ELi3EEENS4_18smem_ptr_flag_bitsILi8EEENSQ_INS5_IJNSA_ILi8EEESH_EEENS5_IJSH_SB_EEEEEEEvNS4_8identityESZ_S19_vS1A_EENS_8epilogue10collective6detail29Sm90TmaWarpSpecializedAdapterINS1D_15DefaultEpilogueIaSJ_SJ_NS1C_6thread17LinearCombinationIaLi1EiiLNS1H_9ScaleType4KindE0ELNS_15FloatRoundStyleE2EaEENS1_15EpilogueDefaultEEEEEvvEEEEvNT_6ParamsE:
	.zero		1664


//--------------------- SYMBOLS --------------------------

	.type		.nv.reservedSmem.offset0,@object
	.size		.nv.reservedSmem.offset0,0x4
	.type		__assertfail,@function
